	.target	sm_90a

	.elftype	@"ET_EXEC"


//--------------------- .note.nv.tkinfo           --------------------------
	.section	.note.nv.tkinfo,"",@"SHT_NOTE"
	.sectionflags	@"SHF_NOTE_NV_TKINFO"
	.tkinfo
        /*0018*/ 	.word	0x00000002
        /*0030*/ 	.string	""
        /*0030*/ 	.string	"ptxas"
        /*0030*/ 	.string	"Cuda compilation tools, release 13.0, V13.0.88"
        /*0030*/ 	.string	"Build cuda_13.0.r13.0/compiler.36424714_0"
        /*0030*/ 	.string	"-arch sm_90a -m 64 "



//--------------------- .note.nv.cuinfo           --------------------------
	.section	.note.nv.cuinfo,"",@"SHT_NOTE"
	.sectionflags	@"SHF_NOTE_NV_CUINFO"
        /*0018*/ 	.short	0x0002
        /*001a*/ 	.short	0x005a
        /*001c*/ 	.short	0x0082
	.zero		2


//--------------------- .nv.info                  --------------------------
	.section	.nv.info,"",@"SHT_CUDA_INFO"
	.align	4


	//----- nvinfo : EIATTR_REGCOUNT
	.align		4
        /*0000*/ 	.byte	0x04, 0x2f
        /*0002*/ 	.short	(.L_15 - .L_14)
	.align		4
.L_14:
        /*0004*/ 	.word	index@(_ZN7cutlass13device_kernelINS_4gemm6kernel13GemmUniversalIN4cute5tupleIJiiiiEEENS1_10collective13CollectiveMmaINS1_34MainloopSm90TmaGmmaWarpSpecializedILi5ENS5_IJNS4_1CILi1EEESB_SB_EEENS1_32KernelTmaWarpSpecializedPingpongEEENS5_IJNSA_ILi64EEENSA_ILi256EEESF_EEENS_10tfloat32_tENS5_IJlSB_lEEESI_SJ_NS4_8TiledMMAINS4_8MMA_AtomIJNS4_4SM904GMMA30MMA_64x256x8_F32TF32TF32_SS_TNILNSN_7ScaleInE1ELSP_1EEEEEENS4_6LayoutISC_NS5_IJNSA_ILi0EEEST_ST_EEEEENS5_IJNS4_10UnderscoreESW_SW_EEEEENS4_13SM90_TMA_LOADENS4_14ComposedLayoutINS4_7SwizzleILi3ELi4ELi3EEENS4_18smem_ptr_flag_bitsILi32EEENSS_INS5_IJNSA_ILi8EEENSA_ILi32EEEEEENS5_IJS16_SB_EEEEEEEvNS4_8identityESZ_S1A_vS1B_EENS_8epilogue10collective6detail29Sm90TmaWarpSpecializedAdapterINS1E_15DefaultEpilogueISI_SJ_SJ_NS1D_6thread17LinearCombinationISI_Li1EffLNS1I_9ScaleType4KindE0ELNS_15FloatRoundStyleE2ESI_EENS1_15EpilogueDefaultEEEEEvvEEEEvNT_6ParamsE)
        /*0008*/ 	.word	0x000000a8


	//----- nvinfo : EIATTR_FRAME_SIZE
	.align		4
.L_15:
        /*000c*/ 	.byte	0x04, 0x11
        /*000e*/ 	.short	(.L_17 - .L_16)
	.align		4
.L_16:
        /*0010*/ 	.word	index@(_ZN7cutlass13device_kernelINS_4gemm6kernel13GemmUniversalIN4cute5tupleIJiiiiEEENS1_10collective13CollectiveMmaINS1_34MainloopSm90TmaGmmaWarpSpecializedILi5ENS5_IJNS4_1CILi1EEESB_SB_EEENS1_32KernelTmaWarpSpecializedPingpongEEENS5_IJNSA_ILi64EEENSA_ILi256EEESF_EEENS_10tfloat32_tENS5_IJlSB_lEEESI_SJ_NS4_8TiledMMAINS4_8MMA_AtomIJNS4_4SM904GMMA30MMA_64x256x8_F32TF32TF32_SS_TNILNSN_7ScaleInE1ELSP_1EEEEEENS4_6LayoutISC_NS5_IJNSA_ILi0EEEST_ST_EEEEENS5_IJNS4_10UnderscoreESW_SW_EEEEENS4_13SM90_TMA_LOADENS4_14ComposedLayoutINS4_7SwizzleILi3ELi4ELi3EEENS4_18smem_ptr_flag_bitsILi32EEENSS_INS5_IJNSA_ILi8EEENSA_ILi32EEEEEENS5_IJS16_SB_EEEEEEEvNS4_8identityESZ_S1A_vS1B_EENS_8epilogue10collective6detail29Sm90TmaWarpSpecializedAdapterINS1E_15DefaultEpilogueISI_SJ_SJ_NS1D_6thread17LinearCombinationISI_Li1EffLNS1I_9ScaleType4KindE0ELNS_15FloatRoundStyleE2ESI_EENS1_15EpilogueDefaultEEEEEvvEEEEvNT_6ParamsE)
        /*0014*/ 	.word	0x00000008


	//----- nvinfo : EIATTR_MIN_STACK_SIZE
	.align		4
.L_17:
        /*0018*/ 	.byte	0x04, 0x12
        /*001a*/ 	.short	(.L_19 - .L_18)
	.align		4
.L_18:
        /*001c*/ 	.word	index@(_ZN7cutlass13device_kernelINS_4gemm6kernel13GemmUniversalIN4cute5tupleIJiiiiEEENS1_10collective13CollectiveMmaINS1_34MainloopSm90TmaGmmaWarpSpecializedILi5ENS5_IJNS4_1CILi1EEESB_SB_EEENS1_32KernelTmaWarpSpecializedPingpongEEENS5_IJNSA_ILi64EEENSA_ILi256EEESF_EEENS_10tfloat32_tENS5_IJlSB_lEEESI_SJ_NS4_8TiledMMAINS4_8MMA_AtomIJNS4_4SM904GMMA30MMA_64x256x8_F32TF32TF32_SS_TNILNSN_7ScaleInE1ELSP_1EEEEEENS4_6LayoutISC_NS5_IJNSA_ILi0EEEST_ST_EEEEENS5_IJNS4_10UnderscoreESW_SW_EEEEENS4_13SM90_TMA_LOADENS4_14ComposedLayoutINS4_7SwizzleILi3ELi4ELi3EEENS4_18smem_ptr_flag_bitsILi32EEENSS_INS5_IJNSA_ILi8EEENSA_ILi32EEEEEENS5_IJS16_SB_EEEEEEEvNS4_8identityESZ_S1A_vS1B_EENS_8epilogue10collective6detail29Sm90TmaWarpSpecializedAdapterINS1E_15DefaultEpilogueISI_SJ_SJ_NS1D_6thread17LinearCombinationISI_Li1EffLNS1I_9ScaleType4KindE0ELNS_15FloatRoundStyleE2ESI_EENS1_15EpilogueDefaultEEEEEvvEEEEvNT_6ParamsE)
        /*0020*/ 	.word	0x00000008
.L_19:


//--------------------- .nv.compat                --------------------------
	.section	.nv.compat,"",@"SHT_CUDA_COMPAT_INFO"
	.align	4
        /*0000*/ 	.byte	0x02, 0x09, 0x01, 0x00, 0x02, 0x02, 0x04, 0x00, 0x02, 0x05, 0x05, 0x00, 0x03, 0x07, 0x01, 0x01
        /*0010*/ 	.byte	0x02, 0x03, 0x01, 0x00, 0x02, 0x06, 0x01, 0x00, 0x04, 0x0b, 0x08, 0x00, 0x00, 0x00, 0x00, 0x00
        /*0020*/ 	.byte	0x00, 0x00, 0x00, 0x00


//--------------------- .nv.info._ZN7cutlass13device_kernelINS_4gemm6kernel13GemmUniversalIN4cute5tupleIJiiiiEEENS1_10collective13CollectiveMmaINS1_34MainloopSm90TmaGmmaWarpSpecializedILi5ENS5_IJNS4_1CILi1EEESB_SB_EEENS1_32KernelTmaWarpSpecializedPingpongEEENS5_IJNSA_ILi64EEENSA_ILi256EEESF_EEENS_10tfloat32_tENS5_IJlSB_lEEESI_SJ_NS4_8TiledMMAINS4_8MMA_AtomIJNS4_4SM904GMMA30MMA_64x256x8_F32TF32TF32_SS_TNILNSN_7ScaleInE1ELSP_1EEEEEENS4_6LayoutISC_NS5_IJNSA_ILi0EEEST_ST_EEEEENS5_IJNS4_10UnderscoreESW_SW_EEEEENS4_13SM90_TMA_LOADENS4_14ComposedLayoutINS4_7SwizzleILi3ELi4ELi3EEENS4_18smem_ptr_flag_bitsILi32EEENSS_INS5_IJNSA_ILi8EEENSA_ILi32EEEEEENS5_IJS16_SB_EEEEEEEvNS4_8identityESZ_S1A_vS1B_EENS_8epilogue10collective6detail29Sm90TmaWarpSpecializedAdapterINS1E_15DefaultEpilogueISI_SJ_SJ_NS1D_6thread17LinearCombinationISI_Li1EffLNS1I_9ScaleType4KindE0ELNS_15FloatRoundStyleE2ESI_EENS1_15EpilogueDefaultEEEEEvvEEEEvNT_6ParamsE --------------------------
	.section	.nv.info._ZN7cutlass13device_kernelINS_4gemm6kernel13GemmUniversalIN4cute5tupleIJiiiiEEENS1_10collective13CollectiveMmaINS1_34MainloopSm90TmaGmmaWarpSpecializedILi5ENS5_IJNS4_1CILi1EEESB_SB_EEENS1_32KernelTmaWarpSpecializedPingpongEEENS5_IJNSA_ILi64EEENSA_ILi256EEESF_EEENS_10tfloat32_tENS5_IJlSB_lEEESI_SJ_NS4_8TiledMMAINS4_8MMA_AtomIJNS4_4SM904GMMA30MMA_64x256x8_F32TF32TF32_SS_TNILNSN_7ScaleInE1ELSP_1EEEEEENS4_6LayoutISC_NS5_IJNSA_ILi0EEEST_ST_EEEEENS5_IJNS4_10UnderscoreESW_SW_EEEEENS4_13SM90_TMA_LOADENS4_14ComposedLayoutINS4_7SwizzleILi3ELi4ELi3EEENS4_18smem_ptr_flag_bitsILi32EEENSS_INS5_IJNSA_ILi8EEENSA_ILi32EEEEEENS5_IJS16_SB_EEEEEEEvNS4_8identityESZ_S1A_vS1B_EENS_8epilogue10collective6detail29Sm90TmaWarpSpecializedAdapterINS1E_15DefaultEpilogueISI_SJ_SJ_NS1D_6thread17LinearCombinationISI_Li1EffLNS1I_9ScaleType4KindE0ELNS_15FloatRoundStyleE2ESI_EENS1_15EpilogueDefaultEEEEEvvEEEEvNT_6ParamsE,"",@"SHT_CUDA_INFO"
	.sectionflags	@""
	.align	4


	//----- nvinfo : EIATTR_CUDA_API_VERSION
	.align		4
        /*0000*/ 	.byte	0x04, 0x37
        /*0002*/ 	.short	(.L_21 - .L_20)
.L_20:
        /*0004*/ 	.word	0x00000082


	//----- nvinfo : EIATTR_KPARAM_INFO
	.align		4
.L_21:
        /*0008*/ 	.byte	0x04, 0x17
        /*000a*/ 	.short	(.L_23 - .L_22)
.L_22:
        /*000c*/ 	.word	0x00000000
        /*0010*/ 	.short	0x0000
        /*0012*/ 	.short	0x0070
        /*0014*/ 	.byte	0x00, 0xf0, 0x01, 0x10


	//----- nvinfo : EIATTR_SPARSE_MMA_MASK
	.align		4
.L_23:
        /*0018*/ 	.byte	0x03, 0x50
        /*001a*/ 	.short	0x0000


	//----- nvinfo : EIATTR_MAXREG_COUNT
	.align		4
        /*001c*/ 	.byte	0x03, 0x1b
        /*001e*/ 	.short	0x00a8


	//----- nvinfo : EIATTR_NUM_BARRIERS
	.align		4
        /*0020*/ 	.byte	0x02, 0x4c
        /*0022*/ 	.byte	0x01
	.zero		1


	//----- nvinfo : EIATTR_EXTERNS
	.align		4
        /*0024*/ 	.byte	0x04, 0x0f
        /*0026*/ 	.short	(.L_25 - .L_24)


	//   ....[0]....
	.align		4
.L_24:
        /*0028*/ 	.word	index@(__assertfail)


	//----- nvinfo : EIATTR_ANNOTATIONS
	.align		4
.L_25:
        /*002c*/ 	.byte	0x04, 0x55
        /*002e*/ 	.short	(.L_27 - .L_26)


	//   ....[0]....
.L_26:
        /*0030*/ 	.word	0x00000001
        /*0034*/ 	.byte	0xf0, 0x0a, 0x00, 0x00, 0x01, 0x00, 0x00, 0x00, 0xb0, 0xa0, 0x00, 0x00, 0x01, 0x00, 0x00, 0x00
        /*0044*/ 	.byte	0x80, 0xad, 0x00, 0x00


	//----- nvinfo : EIATTR_MERCURY_ISA_VERSION
	.align		4
.L_27:
        /*0048*/ 	.byte	0x03, 0x5f
        /*004a*/ 	.short	0x0101


	//----- nvinfo : EIATTR_INT_WARP_WIDE_INSTR_OFFSETS
	.align		4
        /*004c*/ 	.byte	0x04, 0x31
        /*004e*/ 	.short	(.L_29 - .L_28)


	//   ....[0]....
.L_28:
        /*0050*/ 	.word	0x00000400


	//   ....[1]....
        /*0054*/ 	.word	0x00000420


	//   ....[2]....
        /*0058*/ 	.word	0x000004a0


	//   ....[3]....
        /*005c*/ 	.word	0x000004b0


	//   ....[4]....
        /*0060*/ 	.word	0x000004c0


	//   ....[5]....
        /*0064*/ 	.word	0x000004e0


	//   ....[6]....
        /*0068*/ 	.word	0x00000570


	//   ....[7]....
        /*006c*/ 	.word	0x00000590


	//----- nvinfo : EIATTR_COOP_GROUP_MASK_REGIDS
	.align		4
.L_29:
        /*0070*/ 	.byte	0x04, 0x29
        /*0072*/ 	.short	(.L_31 - .L_30)


	//   ....[0]....
.L_30:
        /*0074*/ 	.word	0xffffffff


	//   ....[1]....
        /*0078*/ 	.word	0xffffffff


	//   ....[2]....
        /*007c*/ 	.word	0xffffffff


	//   ....[3]....
        /*0080*/ 	.word	0xffffffff


	//   ....[4]....
        /*0084*/ 	.word	0xffffffff


	//   ....[5]....
        /*0088*/ 	.word	0xffffffff


	//----- nvinfo : EIATTR_COOP_GROUP_INSTR_OFFSETS
	.align		4
.L_31:
        /*008c*/ 	.byte	0x04, 0x28
        /*008e*/ 	.short	(.L_33 - .L_32)


	//   ....[0]....
.L_32:
        /*0090*/ 	.word	0x00000070


	//   ....[1]....
        /*0094*/ 	.word	0x00000080


	//   ....[2]....
        /*0098*/ 	.word	0x00000140


	//   ....[3]....
        /*009c*/ 	.word	0x000002f0


	//   ....[4]....
        /*00a0*/ 	.word	0x00000330


	//   ....[5]....
        /*00a4*/ 	.word	0x00000380


	//----- nvinfo : EIATTR_REG_RECONFIG
	.align		4
.L_33:
        /*00a8*/ 	.byte	0x01, 0x54
	.zero		2


	//----- nvinfo : EIATTR_SYSCALL_OFFSETS
	.align		4
        /*00ac*/ 	.byte	0x04, 0x46
        /*00ae*/ 	.short	(.L_35 - .L_34)


	//   ....[0]....
.L_34:
        /*00b0*/ 	.word	0x000015a0


	//----- nvinfo : EIATTR_MBARRIER_INSTR_OFFSETS
	.align		4
.L_35:
        /*00b4*/ 	.byte	0x04, 0x39
        /*00b6*/ 	.short	(.L_37 - .L_36)


	//   ....[0]....
.L_36:
        /*00b8*/ 	.word	0x00000240
        /*00bc*/ 	.word	0x000000ff
        /*00c0*/ 	.word	0x00000000
        /*00c4*/ 	.short	0x0100
        /*00c6*/ 	.byte	0x08
	.zero		1


	//   ....[1]....
        /*00c8*/ 	.word	0x00000250
        /*00cc*/ 	.word	0x000000ff
        /*00d0*/ 	.word	0x00000028
        /*00d4*/ 	.short	0x0100
        /*00d6*/ 	.byte	0x08
	.zero		1


	//   ....[2]....
        /*00d8*/ 	.word	0x00000260
        /*00dc*/ 	.word	0x000000ff
        /*00e0*/ 	.word	0x00000008
        /*00e4*/ 	.short	0x0100
        /*00e6*/ 	.byte	0x08
	.zero		1


	//   ....[3]....
        /*00e8*/ 	.word	0x00000270
        /*00ec*/ 	.word	0x000000ff
        /*00f0*/ 	.word	0x00000030
        /*00f4*/ 	.short	0x0100
        /*00f6*/ 	.byte	0x08
	.zero		1


	//   ....[4]....
        /*00f8*/ 	.word	0x00000280
        /*00fc*/ 	.word	0x000000ff
        /*0100*/ 	.word	0x00000010
        /*0104*/ 	.short	0x0100
        /*0106*/ 	.byte	0x08
	.zero		1


	//   ....[5]....
        /*0108*/ 	.word	0x00000290
        /*010c*/ 	.word	0x000000ff
        /*0110*/ 	.word	0x00000038
        /*0114*/ 	.short	0x0100
        /*0116*/ 	.byte	0x08
	.zero		1


	//   ....[6]....
        /*0118*/ 	.word	0x000002a0
        /*011c*/ 	.word	0x000000ff
        /*0120*/ 	.word	0x00000018
        /*0124*/ 	.short	0x0100
        /*0126*/ 	.byte	0x08
	.zero		1


	//   ....[7]....
        /*0128*/ 	.word	0x000002b0
        /*012c*/ 	.word	0x000000ff
        /*0130*/ 	.word	0x00000040
        /*0134*/ 	.short	0x0100
        /*0136*/ 	.byte	0x08
	.zero		1


	//   ....[8]....
        /*0138*/ 	.word	0x000002c0
        /*013c*/ 	.word	0x000000ff
        /*0140*/ 	.word	0x00000020
        /*0144*/ 	.short	0x0100
        /*0146*/ 	.byte	0x08
	.zero		1


	//   ....[9]....
        /*0148*/ 	.word	0x000002d0
        /*014c*/ 	.word	0x000000ff
        /*0150*/ 	.word	0x00000048
        /*0154*/ 	.short	0x0100
        /*0156*/ 	.byte	0x08
	.zero		1


	//   ....[10]....
        /*0158*/ 	.word	0x000005d0
        /*015c*/ 	.word	0x000000ff
        /*0160*/ 	.word	0x00000080
        /*0164*/ 	.short	0x0100
        /*0166*/ 	.byte	0x08
	.zero		1


	//   ....[11]....
        /*0168*/ 	.word	0x00000640
        /*016c*/ 	.word	0x000000ff
        /*0170*/ 	.word	0x00000088
        /*0174*/ 	.short	0x0100
        /*0176*/ 	.byte	0x08
	.zero		1


	//   ....[12]....
        /*0178*/ 	.word	0x00000660
        /*017c*/ 	.word	0x000000ff
        /*0180*/ 	.word	0x00000060
        /*0184*/ 	.short	0x0100
        /*0186*/ 	.byte	0x09
	.zero		1


	//   ....[13]....
        /*0188*/ 	.word	0x00000670
        /*018c*/ 	.word	0x000000ff
        /*0190*/ 	.word	0x00000068
        /*0194*/ 	.short	0x0100
        /*0196*/ 	.byte	0x09
	.zero		1


	//   ....[14]....
        /*0198*/ 	.word	0x00000680
        /*019c*/ 	.word	0x000000ff
        /*01a0*/ 	.word	0x00000070
        /*01a4*/ 	.short	0x0100
        /*01a6*/ 	.byte	0x09
	.zero		1


	//   ....[15]....
        /*01a8*/ 	.word	0x00000690
        /*01ac*/ 	.word	0x000000ff
        /*01b0*/ 	.word	0x00000078
        /*01b4*/ 	.short	0x0100
        /*01b6*/ 	.byte	0x09
	.zero		1


	//   ....[16]....
        /*01b8*/ 	.word	0x00001480
        /*01bc*/ 	.word	0x0000009d
        /*01c0*/ 	.word	0x00000000
        /*01c4*/ 	.short	0x010a
        /*01c6*/ 	.byte	0x2a
	.zero		1


	//   ....[17]....
        /*01c8*/ 	.word	0x00001620
        /*01cc*/ 	.word	0x00000003
        /*01d0*/ 	.word	0x00000000
        /*01d4*/ 	.short	0x010a
        /*01d6*/ 	.byte	0x3f
	.zero		1


	//   ....[18]....
        /*01d8*/ 	.word	0x00001680
        /*01dc*/ 	.word	0x00000003
        /*01e0*/ 	.word	0x00000000
        /*01e4*/ 	.short	0x010a
        /*01e6*/ 	.byte	0x3f
	.zero		1


	//   ....[19]....
        /*01e8*/ 	.word	0x00001c10
        /*01ec*/ 	.word	0x000000ff
        /*01f0*/ 	.word	0x00000000
        /*01f4*/ 	.short	0x010a
        /*01f6*/ 	.byte	0x08
	.zero		1


	//   ....[20]....
        /*01f8*/ 	.word	0x00001c50
        /*01fc*/ 	.word	0x000000ff
        /*0200*/ 	.word	0x00000000
        /*0204*/ 	.short	0x010a
        /*0206*/ 	.byte	0x08
	.zero		1


	//   ....[21]....
        /*0208*/ 	.word	0x000020e0
        /*020c*/ 	.word	0x000000ff
        /*0210*/ 	.word	0x00000000
        /*0214*/ 	.short	0x0101
        /*0216*/ 	.byte	0x08
	.zero		1


	//   ....[22]....
        /*0218*/ 	.word	0x000021d0
        /*021c*/ 	.word	0x0000009e
        /*0220*/ 	.word	0x00000000
        /*0224*/ 	.short	0x0101
        /*0226*/ 	.byte	0x2d
	.zero		1


	//   ....[23]....
        /*0228*/ 	.word	0x000022a0
        /*022c*/ 	.word	0x000000ff
        /*0230*/ 	.word	0x00000000
        /*0234*/ 	.short	0x0101
        /*0236*/ 	.byte	0x06
	.zero		1


	//   ....[24]....
        /*0238*/ 	.word	0x00002350
        /*023c*/ 	.word	0x0000009d
        /*0240*/ 	.word	0x00000010
        /*0244*/ 	.short	0x010a
        /*0246*/ 	.byte	0x2a
	.zero		1


	//   ....[25]....
        /*0248*/ 	.word	0x0000a0d0
        /*024c*/ 	.word	0x000000a0
        /*0250*/ 	.word	0x00000000
        /*0254*/ 	.short	0x0101
        /*0256*/ 	.byte	0x2d
	.zero		1


	//   ....[26]....
        /*0258*/ 	.word	0x0000aa30
        /*025c*/ 	.word	0x0000000a
        /*0260*/ 	.word	0x00000028
        /*0264*/ 	.short	0x010a
        /*0266*/ 	.byte	0x3f
	.zero		1


	//   ....[27]....
        /*0268*/ 	.word	0x0000ae90
        /*026c*/ 	.word	0x00000005
        /*0270*/ 	.word	0x00000088
        /*0274*/ 	.short	0x0101
        /*0276*/ 	.byte	0x3f
	.zero		1


	//   ....[28]....
        /*0278*/ 	.word	0x0000b610
        /*027c*/ 	.word	0x00000009
        /*0280*/ 	.word	0x00000000
        /*0284*/ 	.short	0x010a
        /*0286*/ 	.byte	0x3f
	.zero		1


	//   ....[29]....
        /*0288*/ 	.word	0x0000b690
        /*028c*/ 	.word	0x00000008
        /*0290*/ 	.word	0x00000000
        /*0294*/ 	.short	0x010a
        /*0296*/ 	.byte	0x3f
	.zero		1


	//   ....[30]....
        /*0298*/ 	.word	0x0000b720
        /*029c*/ 	.word	0x00000009
        /*02a0*/ 	.word	0x00000000
        /*02a4*/ 	.short	0x010a
        /*02a6*/ 	.byte	0x3f
	.zero		1


	//   ....[31]....
        /*02a8*/ 	.word	0x0000b7b0
        /*02ac*/ 	.word	0x00000006
        /*02b0*/ 	.word	0x00000000
        /*02b4*/ 	.short	0x010a
        /*02b6*/ 	.byte	0x3f
	.zero		1


	//   ....[32]....
        /*02b8*/ 	.word	0x0000b840
        /*02bc*/ 	.word	0x00000003
        /*02c0*/ 	.word	0x00000000
        /*02c4*/ 	.short	0x010a
        /*02c6*/ 	.byte	0x3f
	.zero		1


	//   ....[33]....
        /*02c8*/ 	.word	0x0000b8a0
        /*02cc*/ 	.word	0x0000009f
        /*02d0*/ 	.word	0x00000000
        /*02d4*/ 	.short	0x010a
        /*02d6*/ 	.byte	0x3f
	.zero		1


	//   ....[34]....
        /*02d8*/ 	.word	0x0000b8f0
        /*02dc*/ 	.word	0x00000003
        /*02e0*/ 	.word	0x00000000
        /*02e4*/ 	.short	0x010a
        /*02e6*/ 	.byte	0x3f
	.zero		1


	//   ....[35]....
        /*02e8*/ 	.word	0x0000b950
        /*02ec*/ 	.word	0x00000004
        /*02f0*/ 	.word	0x00000000
        /*02f4*/ 	.short	0x010a
        /*02f6*/ 	.byte	0x3f
	.zero		1


	//   ....[36]....
        /*02f8*/ 	.word	0x0000b9a0
        /*02fc*/ 	.word	0x0000009f
        /*0300*/ 	.word	0x00000010
        /*0304*/ 	.short	0x010a
        /*0306*/ 	.byte	0x3f
	.zero		1


	//   ....[37]....
        /*0308*/ 	.word	0x0000ba70
        /*030c*/ 	.word	0x0000000a
        /*0310*/ 	.word	0x00000028
        /*0314*/ 	.short	0x010a
        /*0316*/ 	.byte	0x3f
	.zero		1


	//   ....[38]....
        /*0318*/ 	.word	0x0000bb40
        /*031c*/ 	.word	0x00000009
        /*0320*/ 	.word	0x00000000
        /*0324*/ 	.short	0x010a
        /*0326*/ 	.byte	0x3f
	.zero		1


	//   ....[39]....
        /*0328*/ 	.word	0x0000bb90
        /*032c*/ 	.word	0x00000008
        /*0330*/ 	.word	0x00000000
        /*0334*/ 	.short	0x010a
        /*0336*/ 	.byte	0x3f
	.zero		1


	//   ....[40]....
        /*0338*/ 	.word	0x0000bbe0
        /*033c*/ 	.word	0x00000009
        /*0340*/ 	.word	0x00000000
        /*0344*/ 	.short	0x010a
        /*0346*/ 	.byte	0x3f
	.zero		1


	//   ....[41]....
        /*0348*/ 	.word	0x0000bc30
        /*034c*/ 	.word	0x00000006
        /*0350*/ 	.word	0x00000000
        /*0354*/ 	.short	0x010a
        /*0356*/ 	.byte	0x3f
	.zero		1


	//----- nvinfo : EIATTR_NUM_MBARRIERS
	.align		4
.L_37:
        /*0358*/ 	.byte	0x03, 0x38
        /*035a*/ 	.short	0x0010


	//----- nvinfo : EIATTR_EXIT_INSTR_OFFSETS
	.align		4
        /*035c*/ 	.byte	0x04, 0x1c
        /*035e*/ 	.short	(.L_39 - .L_38)


	//   ....[0]....
.L_38:
        /*0360*/ 	.word	0x000011a0


	//   ....[1]....
        /*0364*/ 	.word	0x00001200


	//   ....[2]....
        /*0368*/ 	.word	0x0000a760


	//   ....[3]....
        /*036c*/ 	.word	0x0000a790


	//   ....[4]....
        /*0370*/ 	.word	0x0000b890


	//----- nvinfo : EIATTR_MAX_THREADS
	.align		4
.L_39:
        /*0374*/ 	.byte	0x04, 0x05
        /*0376*/ 	.short	(.L_41 - .L_40)
.L_40:
        /*0378*/ 	.word	0x00000180
        /*037c*/ 	.word	0x00000001
        /*0380*/ 	.word	0x00000001


	//----- nvinfo : EIATTR_CRS_STACK_SIZE
	.align		4
.L_41:
        /*0384*/ 	.byte	0x04, 0x1e
        /*0386*/ 	.short	(.L_43 - .L_42)
.L_42:
        /*0388*/ 	.word	0x00000000


	//----- nvinfo : EIATTR_CBANK_PARAM_SIZE
	.align		4
.L_43:
        /*038c*/ 	.byte	0x03, 0x19
        /*038e*/ 	.short	0x0470


	//----- nvinfo : EIATTR_PARAM_CBANK
	.align		4
        /*0390*/ 	.byte	0x04, 0x0a
        /*0392*/ 	.short	(.L_45 - .L_44)
	.align		4
.L_44:
        /*0394*/ 	.word	index@(.nv.constant0._ZN7cutlass13device_kernelINS_4gemm6kernel13GemmUniversalIN4cute5tupleIJiiiiEEENS1_10collective13CollectiveMmaINS1_34MainloopSm90TmaGmmaWarpSpecializedILi5ENS5_IJNS4_1CILi1EEESB_SB_EEENS1_32KernelTmaWarpSpecializedPingpongEEENS5_IJNSA_ILi64EEENSA_ILi256EEESF_EEENS_10tfloat32_tENS5_IJlSB_lEEESI_SJ_NS4_8TiledMMAINS4_8MMA_AtomIJNS4_4SM904GMMA30MMA_64x256x8_F32TF32TF32_SS_TNILNSN_7ScaleInE1ELSP_1EEEEEENS4_6LayoutISC_NS5_IJNSA_ILi0EEEST_ST_EEEEENS5_IJNS4_10UnderscoreESW_SW_EEEEENS4_13SM90_TMA_LOADENS4_14ComposedLayoutINS4_7SwizzleILi3ELi4ELi3EEENS4_18smem_ptr_flag_bitsILi32EEENSS_INS5_IJNSA_ILi8EEENSA_ILi32EEEEEENS5_IJS16_SB_EEEEEEEvNS4_8identityESZ_S1A_vS1B_EENS_8epilogue10collective6detail29Sm90TmaWarpSpecializedAdapterINS1E_15DefaultEpilogueISI_SJ_SJ_NS1D_6thread17LinearCombinationISI_Li1EffLNS1I_9ScaleType4KindE0ELNS_15FloatRoundStyleE2ESI_EENS1_15EpilogueDefaultEEEEEvvEEEEvNT_6ParamsE)
        /*0398*/ 	.short	0x0210
        /*039a*/ 	.short	0x0470


	//----- nvinfo : EIATTR_SW_WAR
	.align		4
.L_45:
        /*039c*/ 	.byte	0x04, 0x36
        /*039e*/ 	.short	(.L_47 - .L_46)
.L_46:
        /*03a0*/ 	.word	0x00000008
.L_47:


//--------------------- .nv.callgraph             --------------------------
	.section	.nv.callgraph,"",@"SHT_CUDA_CALLGRAPH"
	.align	4
	.sectionentsize	8
	.align		4
        /*0000*/ 	.word	0x00000000
	.align		4
        /*0004*/ 	.word	0xffffffff
	.align		4
        /*0008*/ 	.word	index@(_ZN7cutlass13device_kernelINS_4gemm6kernel13GemmUniversalIN4cute5tupleIJiiiiEEENS1_10collective13CollectiveMmaINS1_34MainloopSm90TmaGmmaWarpSpecializedILi5ENS5_IJNS4_1CILi1EEESB_SB_EEENS1_32KernelTmaWarpSpecializedPingpongEEENS5_IJNSA_ILi64EEENSA_ILi256EEESF_EEENS_10tfloat32_tENS5_IJlSB_lEEESI_SJ_NS4_8TiledMMAINS4_8MMA_AtomIJNS4_4SM904GMMA30MMA_64x256x8_F32TF32TF32_SS_TNILNSN_7ScaleInE1ELSP_1EEEEEENS4_6LayoutISC_NS5_IJNSA_ILi0EEEST_ST_EEEEENS5_IJNS4_10UnderscoreESW_SW_EEEEENS4_13SM90_TMA_LOADENS4_14ComposedLayoutINS4_7SwizzleILi3ELi4ELi3EEENS4_18smem_ptr_flag_bitsILi32EEENSS_INS5_IJNSA_ILi8EEENSA_ILi32EEEEEENS5_IJS16_SB_EEEEEEEvNS4_8identityESZ_S1A_vS1B_EENS_8epilogue10collective6detail29Sm90TmaWarpSpecializedAdapterINS1E_15DefaultEpilogueISI_SJ_SJ_NS1D_6thread17LinearCombinationISI_Li1EffLNS1I_9ScaleType4KindE0ELNS_15FloatRoundStyleE2ESI_EENS1_15EpilogueDefaultEEEEEvvEEEEvNT_6ParamsE)
	.align		4
        /*000c*/ 	.word	index@(__assertfail)
	.align		4
        /*0010*/ 	.word	0x00000000
	.align		4
        /*0014*/ 	.word	0xfffffffe
	.align		4
        /*0018*/ 	.word	0x00000000
	.align		4
        /*001c*/ 	.word	0xfffffffd
	.align		4
        /*0020*/ 	.word	0x00000000
	.align		4
        /*0024*/ 	.word	0xfffffffc


//--------------------- .nv.constant4             --------------------------
	.section	.nv.constant4,"a",@progbits
	.align	8
	.align		8
.nv.constant4:
        /*0000*/ 	.dword	__assertfail
	.align		8
        /*0008*/ 	.dword	__unnamed_1
	.align		8
        /*0010*/ 	.dword	_ZN40_INTERNAL_51d19f4c_4_k_cu_208bf6bf_268904cuda3std3__45__cpo5beginE
	.align		8
        /*0018*/ 	.dword	_ZN40_INTERNAL_51d19f4c_4_k_cu_208bf6bf_268904cuda3std3__45__cpo3endE
	.align		8
        /*0020*/ 	.dword	_ZN40_INTERNAL_51d19f4c_4_k_cu_208bf6bf_268904cuda3std3__45__cpo6cbeginE
	.align		8
        /*0028*/ 	.dword	_ZN40_INTERNAL_51d19f4c_4_k_cu_208bf6bf_268904cuda3std3__45__cpo4cendE
	.align		8
        /*0030*/ 	.dword	_ZN40_INTERNAL_51d19f4c_4_k_cu_208bf6bf_268904cuda3std3__442_GLOBAL__N__51d19f4c_4_k_cu_208bf6bf_268906ignoreE
	.align		8
        /*0038*/ 	.dword	_ZN40_INTERNAL_51d19f4c_4_k_cu_208bf6bf_268904cuda3std3__419piecewise_constructE
	.align		8
        /*0040*/ 	.dword	_ZN40_INTERNAL_51d19f4c_4_k_cu_208bf6bf_268904cuda3std3__48in_placeE
	.align		8
        /*0048*/ 	.dword	_ZN40_INTERNAL_51d19f4c_4_k_cu_208bf6bf_268904cuda3std6ranges3__45__cpo4swapE
	.align		8
        /*0050*/ 	.dword	_ZN40_INTERNAL_51d19f4c_4_k_cu_208bf6bf_268904cuda3std6ranges3__45__cpo9iter_moveE
	.align		8
        /*0058*/ 	.dword	_ZN40_INTERNAL_51d19f4c_4_k_cu_208bf6bf_268904cute7productE
	.align		8
        /*0060*/ 	.dword	_ZN40_INTERNAL_51d19f4c_4_k_cu_208bf6bf_268904cute1_E
	.align		8
        /*0068*/ 	.dword	$str$22
	.align		8
        /*0070*/ 	.dword	$str$23


//--------------------- .text._ZN7cutlass13device_kernelINS_4gemm6kernel13GemmUniversalIN4cute5tupleIJiiiiEEENS1_10collective13CollectiveMmaINS1_34MainloopSm90TmaGmmaWarpSpecializedILi5ENS5_IJNS4_1CILi1EEESB_SB_EEENS1_32KernelTmaWarpSpecializedPingpongEEENS5_IJNSA_ILi64EEENSA_ILi256EEESF_EEENS_10tfloat32_tENS5_IJlSB_lEEESI_SJ_NS4_8TiledMMAINS4_8MMA_AtomIJNS4_4SM904GMMA30MMA_64x256x8_F32TF32TF32_SS_TNILNSN_7ScaleInE1ELSP_1EEEEEENS4_6LayoutISC_NS5_IJNSA_ILi0EEEST_ST_EEEEENS5_IJNS4_10UnderscoreESW_SW_EEEEENS4_13SM90_TMA_LOADENS4_14ComposedLayoutINS4_7SwizzleILi3ELi4ELi3EEENS4_18smem_ptr_flag_bitsILi32EEENSS_INS5_IJNSA_ILi8EEENSA_ILi32EEEEEENS5_IJS16_SB_EEEEEEEvNS4_8identityESZ_S1A_vS1B_EENS_8epilogue10collective6detail29Sm90TmaWarpSpecializedAdapterINS1E_15DefaultEpilogueISI_SJ_SJ_NS1D_6thread17LinearCombinationISI_Li1EffLNS1I_9ScaleType4KindE0ELNS_15FloatRoundStyleE2ESI_EENS1_15EpilogueDefaultEEEEEvvEEEEvNT_6ParamsE --------------------------
	.section	.text._ZN7cutlass13device_kernelINS_4gemm6kernel13GemmUniversalIN4cute5tupleIJiiiiEEENS1_10collective13CollectiveMmaINS1_34MainloopSm90TmaGmmaWarpSpecializedILi5ENS5_IJNS4_1CILi1EEESB_SB_EEENS1_32KernelTmaWarpSpecializedPingpongEEENS5_IJNSA_ILi64EEENSA_ILi256EEESF_EEENS_10tfloat32_tENS5_IJlSB_lEEESI_SJ_NS4_8TiledMMAINS4_8MMA_AtomIJNS4_4SM904GMMA30MMA_64x256x8_F32TF32TF32_SS_TNILNSN_7ScaleInE1ELSP_1EEEEEENS4_6LayoutISC_NS5_IJNSA_ILi0EEEST_ST_EEEEENS5_IJNS4_10UnderscoreESW_SW_EEEEENS4_13SM90_TMA_LOADENS4_14ComposedLayoutINS4_7SwizzleILi3ELi4ELi3EEENS4_18smem_ptr_flag_bitsILi32EEENSS_INS5_IJNSA_ILi8EEENSA_ILi32EEEEEENS5_IJS16_SB_EEEEEEEvNS4_8identityESZ_S1A_vS1B_EENS_8epilogue10collective6detail29Sm90TmaWarpSpecializedAdapterINS1E_15DefaultEpilogueISI_SJ_SJ_NS1D_6thread17LinearCombinationISI_Li1EffLNS1I_9ScaleType4KindE0ELNS_15FloatRoundStyleE2ESI_EENS1_15EpilogueDefaultEEEEEvvEEEEvNT_6ParamsE,"ax",@progbits
	.align	128
.text._ZN7cutlass13device_kernelINS_4gemm6kernel13GemmUniversalIN4cute5tupleIJiiiiEEENS1_10collective13CollectiveMmaINS1_34MainloopSm90TmaGmmaWarpSpecializedILi5ENS5_IJNS4_1CILi1EEESB_SB_EEENS1_32KernelTmaWarpSpecializedPingpongEEENS5_IJNSA_ILi64EEENSA_ILi256EEESF_EEENS_10tfloat32_tENS5_IJlSB_lEEESI_SJ_NS4_8TiledMMAINS4_8MMA_AtomIJNS4_4SM904GMMA30MMA_64x256x8_F32TF32TF32_SS_TNILNSN_7ScaleInE1ELSP_1EEEEEENS4_6LayoutISC_NS5_IJNSA_ILi0EEEST_ST_EEEEENS5_IJNS4_10UnderscoreESW_SW_EEEEENS4_13SM90_TMA_LOADENS4_14ComposedLayoutINS4_7SwizzleILi3ELi4ELi3EEENS4_18smem_ptr_flag_bitsILi32EEENSS_INS5_IJNSA_ILi8EEENSA_ILi32EEEEEENS5_IJS16_SB_EEEEEEEvNS4_8identityESZ_S1A_vS1B_EENS_8epilogue10collective6detail29Sm90TmaWarpSpecializedAdapterINS1E_15DefaultEpilogueISI_SJ_SJ_NS1D_6thread17LinearCombinationISI_Li1EffLNS1I_9ScaleType4KindE0ELNS_15FloatRoundStyleE2ESI_EENS1_15EpilogueDefaultEEEEEvvEEEEvNT_6ParamsE:
        .type           _ZN7cutlass13device_kernelINS_4gemm6kernel13GemmUniversalIN4cute5tupleIJiiiiEEENS1_10collective13CollectiveMmaINS1_34MainloopSm90TmaGmmaWarpSpecializedILi5ENS5_IJNS4_1CILi1EEESB_SB_EEENS1_32KernelTmaWarpSpecializedPingpongEEENS5_IJNSA_ILi64EEENSA_ILi256EEESF_EEENS_10tfloat32_tENS5_IJlSB_lEEESI_SJ_NS4_8TiledMMAINS4_8MMA_AtomIJNS4_4SM904GMMA30MMA_64x256x8_F32TF32TF32_SS_TNILNSN_7ScaleInE1ELSP_1EEEEEENS4_6LayoutISC_NS5_IJNSA_ILi0EEEST_ST_EEEEENS5_IJNS4_10UnderscoreESW_SW_EEEEENS4_13SM90_TMA_LOADENS4_14ComposedLayoutINS4_7SwizzleILi3ELi4ELi3EEENS4_18smem_ptr_flag_bitsILi32EEENSS_INS5_IJNSA_ILi8EEENSA_ILi32EEEEEENS5_IJS16_SB_EEEEEEEvNS4_8identityESZ_S1A_vS1B_EENS_8epilogue10collective6detail29Sm90TmaWarpSpecializedAdapterINS1E_15DefaultEpilogueISI_SJ_SJ_NS1D_6thread17LinearCombinationISI_Li1EffLNS1I_9ScaleType4KindE0ELNS_15FloatRoundStyleE2ESI_EENS1_15EpilogueDefaultEEEEEvvEEEEvNT_6ParamsE,@function
        .size           _ZN7cutlass13device_kernelINS_4gemm6kernel13GemmUniversalIN4cute5tupleIJiiiiEEENS1_10collective13CollectiveMmaINS1_34MainloopSm90TmaGmmaWarpSpecializedILi5ENS5_IJNS4_1CILi1EEESB_SB_EEENS1_32KernelTmaWarpSpecializedPingpongEEENS5_IJNSA_ILi64EEENSA_ILi256EEESF_EEENS_10tfloat32_tENS5_IJlSB_lEEESI_SJ_NS4_8TiledMMAINS4_8MMA_AtomIJNS4_4SM904GMMA30MMA_64x256x8_F32TF32TF32_SS_TNILNSN_7ScaleInE1ELSP_1EEEEEENS4_6LayoutISC_NS5_IJNSA_ILi0EEEST_ST_EEEEENS5_IJNS4_10UnderscoreESW_SW_EEEEENS4_13SM90_TMA_LOADENS4_14ComposedLayoutINS4_7SwizzleILi3ELi4ELi3EEENS4_18smem_ptr_flag_bitsILi32EEENSS_INS5_IJNSA_ILi8EEENSA_ILi32EEEEEENS5_IJS16_SB_EEEEEEEvNS4_8identityESZ_S1A_vS1B_EENS_8epilogue10collective6detail29Sm90TmaWarpSpecializedAdapterINS1E_15DefaultEpilogueISI_SJ_SJ_NS1D_6thread17LinearCombinationISI_Li1EffLNS1I_9ScaleType4KindE0ELNS_15FloatRoundStyleE2ESI_EENS1_15EpilogueDefaultEEEEEvvEEEEvNT_6ParamsE,(.L_x_327 - _ZN7cutlass13device_kernelINS_4gemm6kernel13GemmUniversalIN4cute5tupleIJiiiiEEENS1_10collective13CollectiveMmaINS1_34MainloopSm90TmaGmmaWarpSpecializedILi5ENS5_IJNS4_1CILi1EEESB_SB_EEENS1_32KernelTmaWarpSpecializedPingpongEEENS5_IJNSA_ILi64EEENSA_ILi256EEESF_EEENS_10tfloat32_tENS5_IJlSB_lEEESI_SJ_NS4_8TiledMMAINS4_8MMA_AtomIJNS4_4SM904GMMA30MMA_64x256x8_F32TF32TF32_SS_TNILNSN_7ScaleInE1ELSP_1EEEEEENS4_6LayoutISC_NS5_IJNSA_ILi0EEEST_ST_EEEEENS5_IJNS4_10UnderscoreESW_SW_EEEEENS4_13SM90_TMA_LOADENS4_14ComposedLayoutINS4_7SwizzleILi3ELi4ELi3EEENS4_18smem_ptr_flag_bitsILi32EEENSS_INS5_IJNSA_ILi8EEENSA_ILi32EEEEEENS5_IJS16_SB_EEEEEEEvNS4_8identityESZ_S1A_vS1B_EENS_8epilogue10collective6detail29Sm90TmaWarpSpecializedAdapterINS1E_15DefaultEpilogueISI_SJ_SJ_NS1D_6thread17LinearCombinationISI_Li1EffLNS1I_9ScaleType4KindE0ELNS_15FloatRoundStyleE2ESI_EENS1_15EpilogueDefaultEEEEEvvEEEEvNT_6ParamsE)
        .other          _ZN7cutlass13device_kernelINS_4gemm6kernel13GemmUniversalIN4cute5tupleIJiiiiEEENS1_10collective13CollectiveMmaINS1_34MainloopSm90TmaGmmaWarpSpecializedILi5ENS5_IJNS4_1CILi1EEESB_SB_EEENS1_32KernelTmaWarpSpecializedPingpongEEENS5_IJNSA_ILi64EEENSA_ILi256EEESF_EEENS_10tfloat32_tENS5_IJlSB_lEEESI_SJ_NS4_8TiledMMAINS4_8MMA_AtomIJNS4_4SM904GMMA30MMA_64x256x8_F32TF32TF32_SS_TNILNSN_7ScaleInE1ELSP_1EEEEEENS4_6LayoutISC_NS5_IJNSA_ILi0EEEST_ST_EEEEENS5_IJNS4_10UnderscoreESW_SW_EEEEENS4_13SM90_TMA_LOADENS4_14ComposedLayoutINS4_7SwizzleILi3ELi4ELi3EEENS4_18smem_ptr_flag_bitsILi32EEENSS_INS5_IJNSA_ILi8EEENSA_ILi32EEEEEENS5_IJS16_SB_EEEEEEEvNS4_8identityESZ_S1A_vS1B_EENS_8epilogue10collective6detail29Sm90TmaWarpSpecializedAdapterINS1E_15DefaultEpilogueISI_SJ_SJ_NS1D_6thread17LinearCombinationISI_Li1EffLNS1I_9ScaleType4KindE0ELNS_15FloatRoundStyleE2ESI_EENS1_15EpilogueDefaultEEEEEvvEEEEvNT_6ParamsE,@"STO_CUDA_ENTRY STV_DEFAULT"
_ZN7cutlass13device_kernelINS_4gemm6kernel13GemmUniversalIN4cute5tupleIJiiiiEEENS1_10collective13CollectiveMmaINS1_34MainloopSm90TmaGmmaWarpSpecializedILi5ENS5_IJNS4_1CILi1EEESB_SB_EEENS1_32KernelTmaWarpSpecializedPingpongEEENS5_IJNSA_ILi64EEENSA_ILi256EEESF_EEENS_10tfloat32_tENS5_IJlSB_lEEESI_SJ_NS4_8TiledMMAINS4_8MMA_AtomIJNS4_4SM904GMMA30MMA_64x256x8_F32TF32TF32_SS_TNILNSN_7ScaleInE1ELSP_1EEEEEENS4_6LayoutISC_NS5_IJNSA_ILi0EEEST_ST_EEEEENS5_IJNS4_10UnderscoreESW_SW_EEEEENS4_13SM90_TMA_LOADENS4_14ComposedLayoutINS4_7SwizzleILi3ELi4ELi3EEENS4_18smem_ptr_flag_bitsILi32EEENSS_INS5_IJNSA_ILi8EEENSA_ILi32EEEEEENS5_IJS16_SB_EEEEEEEvNS4_8identityESZ_S1A_vS1B_EENS_8epilogue10collective6detail29Sm90TmaWarpSpecializedAdapterINS1E_15DefaultEpilogueISI_SJ_SJ_NS1D_6thread17LinearCombinationISI_Li1EffLNS1I_9ScaleType4KindE0ELNS_15FloatRoundStyleE2ESI_EENS1_15EpilogueDefaultEEEEEvvEEEEvNT_6ParamsE:
[----:B------:R-:W0:Y:S02]  /*0000*/  LDC R1, c[0x0][0x28] ;  /* 0x00000a00ff017b82 */ /* 0x000e240000000800 */
[----:B0-----:R-:W-:Y:S01]  /*0010*/  VIADD R1, R1, 0xfffffff8 ;  /* 0xfffffff801017836 */ /* 0x001fe20000000000 */
[----:B------:R-:W0:Y:S01]  /*0020*/  S2R R4, SR_TID.X ;  /* 0x0000000000047919 */ /* 0x000e220000002100 */
[----:B------:R-:W-:Y:S01]  /*0030*/  ELECT P0, URZ, PT ;  /* 0x00000000003f782f */ /* 0x000fe20003800000 */
[----:B------:R-:W-:Y:S01]  /*0040*/  BSSY B0, `(.L_x_0) ;  /* 0x000000f000007945 */ /* 0x000fe20003800000 */
[--C-:B0-----:R-:W-:Y:S02]  /*0050*/  SHF.R.U32.HI R0, RZ, 0x5, R4.reuse ;  /* 0x00000005ff007819 */ /* 0x101fe40000011604 */
[----:B------:R-:W-:-:S03]  /*0060*/  SHF.R.U32.HI R5, RZ, 0x7, R4 ;  /* 0x00000007ff057819 */ /* 0x000fc60000011604 */
[----:B------:R-:W0:Y:S04]  /*0070*/  SHFL.IDX PT, R2, R0, RZ, 0x1f ;  /* 0x00001fff00027589 */ /* 0x000e2800000e0000 */
[----:B------:R1:W2:Y:S01]  /*0080*/  SHFL.IDX PT, R8, R5, RZ, 0x1f ;  /* 0x00001fff05087589 */ /* 0x0002a200000e0000 */
[----:B0-----:R-:W-:-:S13]  /*0090*/  ISETP.NE.OR P0, PT, R2, RZ, !P0 ;  /* 0x000000ff0200720c */ /* 0x001fda0004705670 */
[----:B-12---:R-:W-:Y:S05]  /*00a0*/  @P0 BRA `(.L_x_1) ;  /* 0x0000000000200947 */ /* 0x006fea0003800000 */
[----:B------:R-:W-:Y:S02]  /*00b0*/  ULDC.64 UR4, c[0x0][0x198] ;  /* 0x0000660000047ab9 */ /* 0x000fe40000000a00 */
[----:B------:R-:W-:Y:S02]  /*00c0*/  UIADD3 UR6, UP0, UR4, 0xf0, URZ ;  /* 0x000000f004067890 */ /* 0x000fe4000ff1e03f */
[----:B------:R-:W-:Y:S02]  /*00d0*/  UIADD3 UR4, UP1, UR4, 0x1f0, URZ ;  /* 0x000001f004047890 */ /* 0x000fe4000ff3e03f */
[----:B------:R-:W-:Y:S02]  /*00e0*/  UIADD3.X UR7, URZ, UR5, URZ, UP0, !UPT ;  /* 0x000000053f077290 */ /* 0x000fe400087fe43f */
[----:B------:R-:W-:-:S07]  /*00f0*/  UIADD3.X UR5, URZ, UR5, URZ, UP1, !UPT ;  /* 0x000000053f057290 */ /* 0x000fce0008ffe43f */
[----:B------:R0:W-:Y:S02]  /*0100*/  UTMACCTL.PF [UR6] ;  /* 0x00000000060079b9 */ /* 0x0001e40008040000 */
[----:B------:R0:W-:Y:S02]  /*0110*/  UTMACCTL.PF [UR4] ;  /* 0x00000000040079b9 */ /* 0x0001e40008040000 */
[----:B0-----:R-:W-:Y:S01]  /*0120*/  NOP ;  /* 0x0000000000007918 */ /* 0x001fe20000000000 */
.L_x_1:
[----:B------:R-:W-:Y:S05]  /*0130*/  BSYNC B0 ;  /* 0x0000000000007941 */ /* 0x000fea0003800000 */
.L_x_0:
[----:B------:R-:W0:Y:S02]  /*0140*/  SHFL.IDX PT, R3, R0, RZ, 0x1f ;  /* 0x00001fff00037589 */ /* 0x000e2400000e0000 */
[----:B0-----:R-:W-:-:S13]  /*0150*/  ISETP.NE.AND P0, PT, R3, RZ, PT ;  /* 0x000000ff0300720c */ /* 0x001fda0003f05270 */
[----:B------:R-:W-:Y:S05]  /*0160*/  @P0 BRA `(.L_x_2) ;  /* 0x0000000000600947 */ /* 0x000fea0003800000 */
[----:B------:R-:W0:Y:S01]  /*0170*/  S2UR UR8, SR_CgaCtaId ;  /* 0x00000000000879c3 */ /* 0x000e220000008800 */
[----:B------:R-:W-:Y:S01]  /*0180*/  UMOV UR4, 0x400 ;  /* 0x0000040000047882 */ /* 0x000fe20000000000 */
[----:B------:R-:W-:Y:S01]  /*0190*/  UMOV UR5, 0x1 ;  /* 0x0000000100057882 */ /* 0x000fe20000000000 */
[----:B------:R-:W-:Y:S01]  /*01a0*/  UMOV UR6, 0x80 ;  /* 0x0000008000067882 */ /* 0x000fe20000000000 */
[----:B------:R-:W-:Y:S01]  /*01b0*/  ELECT P0, URZ, PT ;  /* 0x00000000003f782f */ /* 0x000fe20003800000 */
[----:B------:R-:W-:-:S04]  /*01c0*/  UIADD3 UR6, -UR6, 0x100000, URZ ;  /* 0x0010000006067890 */ /* 0x000fc8000fffe13f */
[----:B------:R-:W-:Y:S02]  /*01d0*/  USHF.L.U32 UR7, UR6, 0xb, URZ ;  /* 0x0000000b06077899 */ /* 0x000fe4000800063f */
[----:B------:R-:W-:Y:S02]  /*01e0*/  USHF.L.U32 UR6, UR6, 0x1, URZ ;  /* 0x0000000106067899 */ /* 0x000fe4000800063f */
[----:B0-----:R-:W-:Y:S02]  /*01f0*/  ULEA UR8, UR8, UR4, 0x18 ;  /* 0x0000000408087291 */ /* 0x001fe4000f8ec03f */
[----:B------:R-:W-:-:S04]  /*0200*/  UIADD3 UR4, -UR5, 0x100000, URZ ;  /* 0x0010000005047890 */ /* 0x000fc8000fffe13f */
[----:B------:R-:W-:Y:S02]  /*0210*/  USHF.L.U32 UR5, UR4, 0xb, URZ ;  /* 0x0000000b04057899 */ /* 0x000fe4000800063f */
[----:B------:R-:W-:Y:S01]  /*0220*/  USHF.L.U32 UR4, UR4, 0x1, URZ ;  /* 0x0000000104047899 */ /* 0x000fe2000800063f */
[----:B------:R-:W0:Y:S11]  /*0230*/  FENCE.VIEW.ASYNC.S ;  /* 0x00000000000073c6 */ /* 0x000e360000000000 */
[----:B0-----:R0:W1:Y:S01]  /*0240*/  SYNCS.EXCH.64 URZ, [UR8], UR4 ;  /* 0x00000004083f75b2 */ /* 0x0010620008000100 */
[----:B------:R0:W2:Y:S01]  /*0250*/  SYNCS.EXCH.64 URZ, [UR8+0x28], UR6 ;  /* 0x00002806083f75b2 */ /* 0x0000a20008000100 */
[----:B------:R0:W3:Y:S01]  /*0260*/  SYNCS.EXCH.64 URZ, [UR8+0x8], UR4 ;  /* 0x00000804083f75b2 */ /* 0x0000e20008000100 */
[----:B------:R0:W4:Y:S01]  /*0270*/  SYNCS.EXCH.64 URZ, [UR8+0x30], UR6 ;  /* 0x00003006083f75b2 */ /* 0x0001220008000100 */
[----:B------:R0:W0:Y:S01]  /*0280*/  SYNCS.EXCH.64 URZ, [UR8+0x10], UR4 ;  /* 0x00001004083f75b2 */ /* 0x0000220008000100 */
[----:B------:R0:W0:Y:S01]  /*0290*/  SYNCS.EXCH.64 URZ, [UR8+0x38], UR6 ;  /* 0x00003806083f75b2 */ /* 0x0000220008000100 */
[----:B------:R0:W0:Y:S01]  /*02a0*/  SYNCS.EXCH.64 URZ, [UR8+0x18], UR4 ;  /* 0x00001804083f75b2 */ /* 0x0000220008000100 */
[----:B------:R0:W0:Y:S01]  /*02b0*/  SYNCS.EXCH.64 URZ, [UR8+0x40], UR6 ;  /* 0x00004006083f75b2 */ /* 0x0000220008000100 */
[----:B------:R0:W0:Y:S01]  /*02c0*/  SYNCS.EXCH.64 URZ, [UR8+0x20], UR4 ;  /* 0x00002004083f75b2 */ /* 0x0000220008000100 */
[----:B------:R0:W0:Y:S01]  /*02d0*/  SYNCS.EXCH.64 URZ, [UR8+0x48], UR6 ;  /* 0x00004806083f75b2 */ /* 0x0000220008000100 */
[----:B------:R-:W-:Y:S01]  /*02e0*/  NOP ;  /* 0x0000000000007918 */ /* 0x000fe20000000000 */
.L_x_2:
[----:B------:R-:W5:Y:S01]  /*02f0*/  SHFL.IDX PT, R6, R0, RZ, 0x1f ;  /* 0x00001fff00067589 */ /* 0x000f6200000e0000 */
[----:B------:R-:W-:Y:S01]  /*0300*/  ELECT P0, URZ, PT ;  /* 0x00000000003f782f */ /* 0x000fe20003800000 */
[----:B------:R-:W-:Y:S01]  /*0310*/  NOP ;  /* 0x0000000000007918 */ /* 0x000fe20000000000 */
[----:B------:R-:W-:Y:S01]  /*0320*/  ELECT P1, URZ, PT ;  /* 0x00000000003f782f */ /* 0x000fe20003820000 */
[----:B------:R-:W1:Y:S01]  /*0330*/  SHFL.IDX PT, R3, R0, RZ, 0x1f ;  /* 0x00001fff00037589 */ /* 0x000e6200000e0000 */
[----:B0-----:R-:W-:Y:S01]  /*0340*/  UMOV UR4, 0x20 ;  /* 0x0000002000047882 */ /* 0x001fe20000000000 */
[----:B------:R-:W-:Y:S01]  /*0350*/  UMOV UR11, 0x80 ;  /* 0x00000080000b7882 */ /* 0x000fe20000000000 */
[----:B------:R-:W-:Y:S01]  /*0360*/  NOP ;  /* 0x0000000000007918 */ /* 0x000fe20000000000 */
[C---:B------:R-:W-:Y:S01]  /*0370*/  VIADD R33, R8.reuse, 0xffffffff ;  /* 0xffffffff08217836 */ /* 0x040fe20000000000 */
[----:B------:R-:W0:Y:S01]  /*0380*/  SHFL.IDX PT, R5, R5, RZ, 0x1f ;  /* 0x00001fff05057589 */ /* 0x000e2200000e0000 */
[----:B------:R-:W-:Y:S01]  /*0390*/  ULDC.64 UR36, c[0x0][0x208] ;  /* 0x0000820000247ab9 */ /* 0x000fe20000000a00 */
[----:B------:R-:W-:-:S02]  /*03a0*/  ISETP.NE.AND P2, PT, R8, RZ, PT ;  /* 0x000000ff0800720c */ /* 0x000fc40003f45270 */
[----:B------:R-:W-:Y:S02]  /*03b0*/  ISETP.GE.U32.AND P3, PT, R33, 0x2, PT ;  /* 0x000000022100780c */ /* 0x000fe40003f66070 */
[----:B-----5:R-:W-:Y:S02]  /*03c0*/  ISETP.NE.OR P0, PT, R6, RZ, !P0 ;  /* 0x000000ff0600720c */ /* 0x020fe40004705670 */
[----:B-1----:R-:W-:Y:S02]  /*03d0*/  ISETP.NE.OR P1, PT, R3, RZ, !P1 ;  /* 0x000000ff0300720c */ /* 0x002fe40004f25670 */
[----:B------:R-:W-:-:S04]  /*03e0*/  SHF.R.S32.HI R3, RZ, 0x1f, R2 ;  /* 0x0000001fff037819 */ /* 0x000fc80000011402 */
[----:B------:R-:W-:-:S05]  /*03f0*/  LEA.HI R3, R3, R2, RZ, 0x2 ;  /* 0x0000000203037211 */ /* 0x000fca00078f10ff */
[----:B------:R-:W-:Y:S01]  /*0400*/  VOTEU.ALL UP0, P0 ;  /* 0x00000000003f7886 */ /* 0x000fe20000000000 */
[----:B------:R-:W-:Y:S01]  /*0410*/  LOP3.LUT R3, R3, 0xfffffffc, RZ, 0xc0, !PT ;  /* 0xfffffffc03037812 */ /* 0x000fe200078ec0ff */
[----:B------:R-:W-:-:S03]  /*0420*/  VOTEU.ALL UP1, P1 ;  /* 0x00000000003f7886 */ /* 0x000fc60000820000 */
[----:B------:R-:W1:Y:S01]  /*0430*/  @!UP0 S2UR UR7, SR_CgaCtaId ;  /* 0x00000000000789c3 */ /* 0x000e620000008800 */
[----:B------:R-:W-:Y:S01]  /*0440*/  @!UP0 UMOV UR6, 0x400 ;  /* 0x0000040000068882 */ /* 0x000fe20000000000 */
[----:B------:R-:W-:-:S04]  /*0450*/  @!UP0 UIADD3 UR4, -UR4, 0x100000, URZ ;  /* 0x0010000004048890 */ /* 0x000fc8000fffe13f */
[----:B------:R-:W-:Y:S02]  /*0460*/  @!UP0 USHF.L.U32 UR5, UR4, 0xb, URZ ;  /* 0x0000000b04058899 */ /* 0x000fe4000800063f */
[----:B------:R-:W-:Y:S01]  /*0470*/  @!UP0 USHF.L.U32 UR4, UR4, 0x1, URZ ;  /* 0x0000000104048899 */ /* 0x000fe2000800063f */
[----:B------:R-:W-:Y:S01]  /*0480*/  IMAD.IADD R0, R2, 0x1, -R3 ;  /* 0x0000000102007824 */ /* 0x000fe200078e0a03 */
[----:B------:R-:W-:Y:S01]  /*0490*/  @!UP1 UMOV UR9, 0x400 ;  /* 0x0000040000099882 */ /* 0x000fe20000000000 */
[----:B------:R-:W-:Y:S01]  /*04a0*/  VOTEU.ALL UP2, P1 ;  /* 0x00000000003f7886 */ /* 0x000fe20000840000 */
[----:B------:R-:W-:Y:S01]  /*04b0*/  VOTEU.ALL UP3, P1 ;  /* 0x00000000003f7886 */ /* 0x000fe20000860000 */
[----:B------:R-:W-:Y:S01]  /*04c0*/  VOTEU.ALL UP4, P1 ;  /* 0x00000000003f7886 */ /* 0x000fe20000880000 */
[----:B------:R-:W5:Y:S01]  /*04d0*/  @!UP1 S2UR UR10, SR_CgaCtaId ;  /* 0x00000000000a99c3 */ /* 0x000f620000008800 */
[----:B------:R-:W-:Y:S01]  /*04e0*/  VOTEU.ALL UP5, P1 ;  /* 0x00000000003f7886 */ /* 0x000fe200008a0000 */
[----:B------:R-:W-:-:S04]  /*04f0*/  SHF.R.S32.HI R3, RZ, 0x1f, R4 ;  /* 0x0000001fff037819 */ /* 0x000fc80000011404 */
[----:B------:R-:W-:-:S04]  /*0500*/  LEA.HI R3, R3, R4, RZ, 0x7 ;  /* 0x0000000403037211 */ /* 0x000fc800078f38ff */
[----:B------:R-:W-:-:S05]  /*0510*/  LOP3.LUT R3, R3, 0xffffff80, RZ, 0xc0, !PT ;  /* 0xffffff8003037812 */ /* 0x000fca00078ec0ff */
[----:B------:R-:W-:Y:S01]  /*0520*/  IMAD.IADD R3, R4, 0x1, -R3 ;  /* 0x0000000104037824 */ /* 0x000fe200078e0a03 */
[----:B-1----:R-:W-:Y:S02]  /*0530*/  @!UP0 ULEA UR8, UR7, UR6, 0x18 ;  /* 0x0000000607088291 */ /* 0x002fe4000f8ec03f */
[----:B------:R-:W-:-:S04]  /*0540*/  @!UP1 UIADD3 UR6, -UR11, 0x100000, URZ ;  /* 0x001000000b069890 */ /* 0x000fc8000fffe13f */
[----:B------:R-:W-:Y:S02]  /*0550*/  @!UP1 USHF.L.U32 UR7, UR6, 0xb, URZ ;  /* 0x0000000b06079899 */ /* 0x000fe4000800063f */
[----:B------:R-:W-:Y:S01]  /*0560*/  @!UP1 USHF.L.U32 UR6, UR6, 0x1, URZ ;  /* 0x0000000106069899 */ /* 0x000fe2000800063f */
[----:B------:R-:W-:Y:S01]  /*0570*/  VOTEU.ALL UP0, P0 ;  /* 0x00000000003f7886 */ /* 0x000fe20000000000 */
[----:B-----5:R-:W-:Y:S01]  /*0580*/  @!UP1 ULEA UR9, UR10, UR9, 0x18 ;  /* 0x000000090a099291 */ /* 0x020fe2000f8ec03f */
[----:B------:R-:W-:Y:S02]  /*0590*/  VOTEU.ALL UP1, P0 ;  /* 0x00000000003f7886 */ /* 0x000fe40000020000 */
[----:B------:R-:W-:Y:S01]  /*05a0*/  ULDC.64 UR10, c[0x0][0x598] ;  /* 0x00016600000a7ab9 */ /* 0x000fe20000000a00 */
[----:B------:R-:W-:Y:S01]  /*05b0*/  ISETP.NE.AND P0, PT, R0, 0x3, PT ;  /* 0x000000030000780c */ /* 0x000fe20003f05270 */
[----:B------:R-:W1:Y:S02]  /*05c0*/  FENCE.VIEW.ASYNC.S ;  /* 0x00000000000073c6 */ /* 0x000e640000000000 */
[----:B-1----:R1:W2:Y:S01]  /*05d0*/  @!UP0 SYNCS.EXCH.64 URZ, [UR8+0x80], UR4 ;  /* 0x00008004083f85b2 */ /* 0x0022a20008000100 */
[----:B------:R-:W-:-:S02]  /*05e0*/  ISETP.NE.U32.AND P1, PT, RZ, UR10, PT ;  /* 0x0000000aff007c0c */ /* 0x000fc4000bf25070 */
[----:B------:R-:W-:Y:S02]  /*05f0*/  ISETP.EQ.OR P0, PT, R0, RZ, !P0 ;  /* 0x000000ff0000720c */ /* 0x000fe40004702670 */
[----:B------:R-:W-:Y:S02]  /*0600*/  ISETP.NE.AND.EX P1, PT, RZ, UR11, PT, P1 ;  /* 0x0000000bff007c0c */ /* 0x000fe4000bf25310 */
[----:B------:R-:W-:-:S04]  /*0610*/  ISETP.EQ.AND P0, PT, R8, RZ, P0 ;  /* 0x000000ff0800720c */ /* 0x000fc80000702270 */
[----:B------:R-:W-:-:S04]  /*0620*/  SEL R16, RZ, 0x1, !P0 ;  /* 0x00000001ff107807 */ /* 0x000fc80004000000 */
[----:B------:R-:W-:Y:S01]  /*0630*/  SEL R16, R16, 0x2, P3 ;  /* 0x0000000210107807 */ /* 0x000fe20001800000 */
[----:B------:R1:W2:Y:S01]  /*0640*/  @!UP1 SYNCS.EXCH.64 URZ, [UR8+0x88], UR4 ;  /* 0x00008804083f95b2 */ /* 0x0002a20008000100 */
[----:B------:R-:W-:Y:S01]  /*0650*/  NOP ;  /* 0x0000000000007918 */ /* 0x000fe20000000000 */
[----:B------:R1:W2:Y:S01]  /*0660*/  @!UP2 SYNCS.EXCH.64 URZ, [UR9+0x60], UR6 ;  /* 0x00006006093fa5b2 */ /* 0x0002a20008000100 */
[----:B------:R1:W2:Y:S01]  /*0670*/  @!UP3 SYNCS.EXCH.64 URZ, [UR9+0x68], UR6 ;  /* 0x00006806093fb5b2 */ /* 0x0002a20008000100 */
[----:B------:R1:W2:Y:S01]  /*0680*/  @!UP4 SYNCS.EXCH.64 URZ, [UR9+0x70], UR6 ;  /* 0x00007006093fc5b2 */ /* 0x0002a20008000100 */
[----:B------:R1:W2:Y:S01]  /*0690*/  @!UP5 SYNCS.EXCH.64 URZ, [UR9+0x78], UR6 ;  /* 0x00007806093fd5b2 */ /* 0x0002a20008000100 */
[----:B------:R-:W-:Y:S01]  /*06a0*/  NOP ;  /* 0x0000000000007918 */ /* 0x000fe20000000000 */
[----:B--234-:R-:W-:Y:S06]  /*06b0*/  BAR.SYNC.DEFER_BLOCKING 0x0 ;  /* 0x0000000000007b1d */ /* 0x01cfec0000010000 */
[----:B01----:R-:W-:Y:S05]  /*06c0*/  @!P1 BRA `(.L_x_3) ;  /* 0x00000000001c9947 */ /* 0x003fea0003800000 */
[----:B------:R-:W0:Y:S02]  /*06d0*/  LDC.64 R6, c[0x0][0x598] ;  /* 0x00016600ff067b82 */ /* 0x000e240000000a00 */
[----:B0-----:R-:W2:Y:S02]  /*06e0*/  LDG.E.64 R6, desc[UR36][R6.64] ;  /* 0x0000002406067981 */ /* 0x001ea4000c1e1b00 */
[----:B--2---:R-:W-:-:S04]  /*06f0*/  ISETP.NE.U32.AND P0, PT, R6, RZ, PT ;  /* 0x000000ff0600720c */ /* 0x004fc80003f05070 */
[----:B------:R-:W-:-:S13]  /*0700*/  ISETP.NE.AND.EX P0, PT, R7, RZ, PT, P0 ;  /* 0x000000ff0700720c */ /* 0x000fda0003f05300 */
[----:B------:R-:W-:Y:S05]  /*0710*/  @!P0 BRA `(.L_x_3) ;  /* 0x0000000000088947 */ /* 0x000fea0003800000 */
[----:B------:R1:W5:Y:S01]  /*0720*/  LD.E R153, desc[UR36][R6.64] ;  /* 0x0000002406997980 */ /* 0x000362000c101900 */
[----:B------:R-:W-:Y:S05]  /*0730*/  BRA `(.L_x_4) ;  /* 0x0000000000247947 */ /* 0x000fea0003800000 */
.L_x_3:
[----:B------:R-:W-:Y:S02]  /*0740*/  ULDC.64 UR4, c[0x0][0x588] ;  /* 0x0001620000047ab9 */ /* 0x000fe40000000a00 */
[----:B------:R-:W-:-:S04]  /*0750*/  ISETP.NE.U32.AND P0, PT, RZ, UR4, PT ;  /* 0x00000004ff007c0c */ /* 0x000fc8000bf05070 */
[----:B------:R-:W-:-:S13]  /*0760*/  ISETP.NE.AND.EX P0, PT, RZ, UR5, PT, P0 ;  /* 0x00000005ff007c0c */ /* 0x000fda000bf05300 */
[----:B------:R-:W-:Y:S05]  /*0770*/  @!P0 BRA `(.L_x_5) ;  /* 0x00000000000c8947 */ /* 0x000fea0003800000 */
[----:B------:R-:W0:Y:S02]  /*0780*/  LDC.64 R6, c[0x0][0x588] ;  /* 0x00016200ff067b82 */ /* 0x000e240000000a00 */
[----:B0-----:R0:W5:Y:S01]  /*0790*/  LDG.E R153, desc[UR36][R6.64] ;  /* 0x0000002406997981 */ /* 0x001162000c1e1900 */
[----:B------:R-:W-:Y:S05]  /*07a0*/  BRA `(.L_x_4) ;  /* 0x0000000000087947 */ /* 0x000fea0003800000 */
.L_x_5:
[----:B------:R-:W-:Y:S02]  /*07b0*/  ULDC UR4, c[0x0][0x580] ;  /* 0x0001600000047ab9 */ /* 0x000fe40000000800 */
[----:B------:R-:W-:-:S07]  /*07c0*/  IMAD.U32 R153, RZ, RZ, UR4 ;  /* 0x00000004ff997e24 */ /* 0x000fce000f8e00ff */
.L_x_4:
[----:B------:R-:W-:Y:S02]  /*07d0*/  ULDC.64 UR4, c[0x0][0x5a0] ;  /* 0x0001680000047ab9 */ /* 0x000fe40000000a00 */
[----:B------:R-:W-:-:S04]  /*07e0*/  ISETP.NE.U32.AND P0, PT, RZ, UR4, PT ;  /* 0x00000004ff007c0c */ /* 0x000fc8000bf05070 */
[----:B------:R-:W-:-:S13]  /*07f0*/  ISETP.NE.AND.EX P0, PT, RZ, UR5, PT, P0 ;  /* 0x00000005ff007c0c */ /* 0x000fda000bf05300 */
[----:B------:R-:W-:Y:S05]  /*0800*/  @!P0 BRA `(.L_x_6) ;  /* 0x00000000001c8947 */ /* 0x000fea0003800000 */
[----:B01----:R-:W0:Y:S02]  /*0810*/  LDC.64 R6, c[0x0][0x5a0] ;  /* 0x00016800ff067b82 */ /* 0x003e240000000a00 */
[----:B0-----:R-:W2:Y:S02]  /*0820*/  LDG.E.64 R6, desc[UR36][R6.64] ;  /* 0x0000002406067981 */ /* 0x001ea4000c1e1b00 */
[----:B--2---:R-:W-:-:S04]  /*0830*/  ISETP.NE.U32.AND P0, PT, R6, RZ, PT ;  /* 0x000000ff0600720c */ /* 0x004fc80003f05070 */
[----:B------:R-:W-:-:S13]  /*0840*/  ISETP.NE.AND.EX P0, PT, R7, RZ, PT, P0 ;  /* 0x000000ff0700720c */ /* 0x000fda0003f05300 */
[----:B------:R-:W-:Y:S05]  /*0850*/  @!P0 BRA `(.L_x_6) ;  /* 0x0000000000088947 */ /* 0x000fea0003800000 */
[----:B------:R3:W5:Y:S01]  /*0860*/  LD.E R152, desc[UR36][R6.64] ;  /* 0x0000002406987980 */ /* 0x000762000c101900 */
[----:B------:R-:W-:Y:S05]  /*0870*/  BRA `(.L_x_7) ;  /* 0x0000000000247947 */ /* 0x000fea0003800000 */
.L_x_6:
[----:B------:R-:W-:Y:S02]  /*0880*/  ULDC.64 UR4, c[0x0][0x590] ;  /* 0x0001640000047ab9 */ /* 0x000fe40000000a00 */
[----:B------:R-:W-:-:S04]  /*0890*/  ISETP.NE.U32.AND P0, PT, RZ, UR4, PT ;  /* 0x00000004ff007c0c */ /* 0x000fc8000bf05070 */
[----:B------:R-:W-:-:S13]  /*08a0*/  ISETP.NE.AND.EX P0, PT, RZ, UR5, PT, P0 ;  /* 0x00000005ff007c0c */ /* 0x000fda000bf05300 */
[----:B------:R-:W-:Y:S05]  /*08b0*/  @!P0 BRA `(.L_x_8) ;  /* 0x00000000000c8947 */ /* 0x000fea0003800000 */
[----:B01----:R-:W0:Y:S02]  /*08c0*/  LDC.64 R6, c[0x0][0x590] ;  /* 0x00016400ff067b82 */ /* 0x003e240000000a00 */
[----:B0-----:R2:W5:Y:S01]  /*08d0*/  LDG.E R152, desc[UR36][R6.64] ;  /* 0x0000002406987981 */ /* 0x001562000c1e1900 */
[----:B------:R-:W-:Y:S05]  /*08e0*/  BRA `(.L_x_7) ;  /* 0x0000000000087947 */ /* 0x000fea0003800000 */
.L_x_8:
[----:B------:R-:W-:Y:S02]  /*08f0*/  ULDC UR4, c[0x0][0x584] ;  /* 0x0001610000047ab9 */ /* 0x000fe40000000800 */
[----:B------:R-:W-:-:S07]  /*0900*/  IMAD.U32 R152, RZ, RZ, UR4 ;  /* 0x00000004ff987e24 */ /* 0x000fce000f8e00ff */
.L_x_7:
[----:B------:R-:W4:Y:S01]  /*0910*/  LDC R2, c[0x0][0x65c] ;  /* 0x00019700ff027b82 */ /* 0x000f220000000800 */
[----:B------:R-:W4:Y:S01]  /*0920*/  S2R R14, SR_CTAID.Y ;  /* 0x00000000000e7919 */ /* 0x000f220000002600 */
[----:B------:R-:W-:Y:S01]  /*0930*/  ULDC UR6, c[0x0][0x28c] ;  /* 0x0000a30000067ab9 */ /* 0x000fe20000000800 */
[----:B------:R-:W-:Y:S01]  /*0940*/  ISETP.NE.AND P0, PT, R8, 0x2, PT ;  /* 0x000000020800780c */ /* 0x000fe20003f05270 */
[----:B------:R-:W-:Y:S01]  /*0950*/  UIADD3 UR6, UR6, 0x3f, URZ ;  /* 0x0000003f06067890 */ /* 0x000fe2000fffe03f */
[----:B0123--:R-:W0:Y:S01]  /*0960*/  S2R R6, SR_CTAID.X ;  /* 0x0000000000067919 */ /* 0x00fe220000002500 */
[----:B------:R-:W-:Y:S01]  /*0970*/  IMAD.MOV.U32 R7, RZ, RZ, RZ ;  /* 0x000000ffff077224 */ /* 0x000fe200078e00ff */
[----:B------:R-:W-:Y:S01]  /*0980*/  UMOV UR38, URZ ;  /* 0x0000003f00267c82 */ /* 0x000fe20008000000 */
[----:B------:R-:W-:Y:S01]  /*0990*/  USHF.R.S32.HI UR7, URZ, 0x1f, UR6 ;  /* 0x0000001f3f077899 */ /* 0x000fe20008011406 */
[----:B------:R-:W-:Y:S01]  /*09a0*/  UMOV UR39, URZ ;  /* 0x0000003f00277c82 */ /* 0x000fe20008000000 */
[----:B------:R-:W-:-:S02]  /*09b0*/  ULDC.64 UR8, c[0x0][0x650] ;  /* 0x0001940000087ab9 */ /* 0x000fc40000000a00 */
[----:B------:R-:W-:-:S04]  /*09c0*/  ULEA.HI UR7, UR7, UR6, URZ, 0x6 ;  /* 0x0000000607077291 */ /* 0x000fc8000f8f303f */
[----:B------:R-:W-:Y:S01]  /*09d0*/  USHF.R.S32.HI UR40, URZ, 0x6, UR7 ;  /* 0x000000063f287899 */ /* 0x000fe20008011407 */
[----:B----4-:R-:W-:-:S13]  /*09e0*/  ISETP.NE.AND P1, PT, R2, 0x1, PT ;  /* 0x000000010200780c */ /* 0x010fda0003f25270 */
[----:B------:R-:W0:Y:S01]  /*09f0*/  @P1 LDC R19, c[0x0][0x10] ;  /* 0x00000400ff131b82 */ /* 0x000e220000000800 */
[----:B------:R-:W-:Y:S02]  /*0a00*/  @P1 IMAD.MOV.U32 R8, RZ, RZ, R14 ;  /* 0x000000ffff081224 */ /* 0x000fe400078e000e */
[----:B------:R-:W-:Y:S02]  /*0a10*/  @P1 IMAD.MOV.U32 R9, RZ, RZ, RZ ;  /* 0x000000ffff091224 */ /* 0x000fe400078e00ff */
[----:B------:R-:W-:-:S03]  /*0a20*/  @P1 IMAD.MOV.U32 R17, RZ, RZ, RZ ;  /* 0x000000ffff111224 */ /* 0x000fc600078e00ff */
[----:B------:R-:W1:Y:S01]  /*0a30*/  @!P1 LDC R11, c[0x0][0xc] ;  /* 0x00000300ff0b9b82 */ /* 0x000e620000000800 */
[----:B------:R-:W-:Y:S01]  /*0a40*/  ULDC UR4, c[0x0][0xc] ;  /* 0x0000030000047ab9 */ /* 0x000fe20000000800 */
[----:B------:R-:W-:Y:S02]  /*0a50*/  ULDC UR5, c[0x0][0x10] ;  /* 0x0000040000057ab9 */ /* 0x000fe40000000800 */
[----:B------:R-:W-:-:S04]  /*0a60*/  UIMAD.WIDE.U32 UR4, UR4, UR5, URZ ;  /* 0x00000005040472a5 */ /* 0x000fc8000f8e003f */
[----:B------:R-:W2:Y:S01]  /*0a70*/  LDC R2, c[0x0][0x14] ;  /* 0x00000500ff027b82 */ /* 0x000ea20000000800 */
[----:B0-----:R-:W-:-:S04]  /*0a80*/  @P1 IMAD.WIDE.U32 R18, R6, R19, R8 ;  /* 0x0000001306121225 */ /* 0x001fc800078e0008 */
[----:B------:R-:W-:Y:S02]  /*0a90*/  @P1 IMAD.IADD R17, R19, 0x1, R17 ;  /* 0x0000000113111824 */ /* 0x000fe400078e0211 */
[----:B-1----:R-:W-:-:S04]  /*0aa0*/  @!P1 IMAD.WIDE.U32 R8, R11, R14, R6 ;  /* 0x0000000e0b089225 */ /* 0x002fc800078e0006 */
[----:B------:R-:W-:Y:S02]  /*0ab0*/  @!P1 IMAD.MOV.U32 R18, RZ, RZ, R8 ;  /* 0x000000ffff129224 */ /* 0x000fe400078e0008 */
[----:B------:R-:W-:Y:S02]  /*0ac0*/  @!P1 IMAD.MOV.U32 R17, RZ, RZ, R9 ;  /* 0x000000ffff119224 */ /* 0x000fe400078e0009 */
[----:B--2---:R-:W-:-:S04]  /*0ad0*/  IMAD.WIDE.U32 R12, R2, UR4, RZ ;  /* 0x00000004020c7c25 */ /* 0x004fc8000f8e00ff */
[----:B------:R-:W-:Y:S01]  /*0ae0*/  IMAD R23, R2, UR5, RZ ;  /* 0x0000000502177c24 */ /* 0x000fe2000f8e02ff */
[----:B------:R0:W-:Y:S03]  /*0af0*/  STL.64 [R1], R12 ;  /* 0x0000000c01007387 */ /* 0x0001e60000100a00 */
[----:B------:R-:W-:Y:S01]  /*0b00*/  IMAD.IADD R23, R13, 0x1, R23 ;  /* 0x000000010d177824 */ /* 0x000fe200078e0217 */
[----:B------:R-:W-:Y:S06]  /*0b10*/  @P0 BRA `(.L_x_9) ;  /* 0x0000000000200947 */ /* 0x000fec0003800000 */
[----:B------:R-:W-:Y:S01]  /*0b20*/  UISETP.GE.U32.AND UP0, UPT, UR40, 0x5, UPT ;  /* 0x000000052800788c */ /* 0x000fe2000bf06070 */
[----:B------:R-:W-:Y:S01]  /*0b30*/  IADD3 R18, P0, R18, R12, RZ ;  /* 0x0000000c12127210 */ /* 0x000fe20007f1e0ff */
[----:B------:R-:W-:Y:S01]  /*0b40*/  UIMAD.WIDE.U32 UR4, UR40, -0x33333333, URZ ;  /* 0xcccccccd280478a5 */ /* 0x000fe2000f8e003f */
[----:B------:R-:W-:-:S03]  /*0b50*/  UMOV UR39, URZ ;  /* 0x0000003f00277c82 */ /* 0x000fc60008000000 */
[----:B------:R-:W-:Y:S01]  /*0b60*/  USHF.R.U32.HI UR4, URZ, 0x2, UR5 ;  /* 0x000000023f047899 */ /* 0x000fe20008011605 */
[----:B------:R-:W-:-:S03]  /*0b70*/  IMAD.X R17, R23, 0x1, R17, P0 ;  /* 0x0000000117117824 */ /* 0x000fc600000e0611 */
[----:B------:R-:W-:Y:S02]  /*0b80*/  UIMAD UR38, UR4, -0x5, UR40 ;  /* 0xfffffffb042678a4 */ /* 0x000fe4000f8e0228 */
[----:B------:R-:W-:-:S12]  /*0b90*/  @UP0 ULOP3.LUT UR39, UR4, 0x1, URZ, 0xc0, !UPT ;  /* 0x0000000104270892 */ /* 0x000fd8000f8ec03f */
.L_x_9:
[----:B------:R-:W-:Y:S01]  /*0ba0*/  ISETP.GE.U32.AND P0, PT, R18, UR8, PT ;  /* 0x0000000812007c0c */ /* 0x000fe2000bf06070 */
[----:B------:R-:W-:Y:S01]  /*0bb0*/  IMAD.MOV.U32 R19, RZ, RZ, -0x1 ;  /* 0xffffffffff137424 */ /* 0x000fe200078e00ff */
[----:B------:R-:W-:Y:S01]  /*0bc0*/  PRMT R8, RZ, 0x7610, R8 ;  /* 0x00007610ff087816 */ /* 0x000fe20000000008 */
[----:B------:R-:W-:Y:S01]  /*0bd0*/  IMAD.MOV.U32 R22, RZ, RZ, -0x1 ;  /* 0xffffffffff167424 */ /* 0x000fe200078e00ff */
[----:B------:R-:W-:Y:S01]  /*0be0*/  ISETP.GE.U32.AND.EX P0, PT, R17, UR9, PT, P0 ;  /* 0x0000000911007c0c */ /* 0x000fe2000bf06100 */
[----:B------:R-:W-:-:S12]  /*0bf0*/  IMAD.MOV.U32 R2, RZ, RZ, -0x1 ;  /* 0xffffffffff027424 */ /* 0x000fd800078e00ff */
[----:B------:R-:W-:Y:S05]  /*0c00*/  @P0 BRA `(.L_x_10) ;  /* 0x00000004005c0947 */ /* 0x000fea0003800000 */
[----:B------:R-:W1:Y:S01]  /*0c10*/  LDC.64 R20, c[0x0][0x628] ;  /* 0x00018a00ff147b82 */ /* 0x000e620000000a00 */
[----:B------:R-:W-:Y:S02]  /*0c20*/  IMAD.MOV.U32 R8, RZ, RZ, R18 ;  /* 0x000000ffff087224 */ /* 0x000fe400078e0012 */
[----:B------:R-:W-:-:S05]  /*0c30*/  IMAD.MOV.U32 R9, RZ, RZ, R17 ;  /* 0x000000ffff097224 */ /* 0x000fca00078e0011 */
[----:B------:R-:W2:Y:S08]  /*0c40*/  LDC R2, c[0x0][0x630] ;  /* 0x00018c00ff027b82 */ /* 0x000eb00000000800 */
[----:B------:R-:W3:Y:S01]  /*0c50*/  LDC.64 R24, c[0x0][0x620] ;  /* 0x00018800ff187b82 */ /* 0x000ee20000000a00 */
[----:B-1----:R-:W-:-:S04]  /*0c60*/  ISETP.NE.U32.AND P0, PT, R20, RZ, PT ;  /* 0x000000ff1400720c */ /* 0x002fc80003f05070 */
[----:B------:R-:W-:-:S13]  /*0c70*/  ISETP.NE.AND.EX P0, PT, R21, RZ, PT, P0 ;  /* 0x000000ff1500720c */ /* 0x000fda0003f05300 */
[----:B--23--:R-:W-:Y:S05]  /*0c80*/  @!P0 BRA `(.L_x_11) ;  /* 0x0000000000288947 */ /* 0x00cfea0003800000 */
[----:B0-----:R-:W0:Y:S02]  /*0c90*/  LDC R13, c[0x0][0x634] ;  /* 0x00018d00ff0d7b82 */ /* 0x001e240000000800 */
[----:B0-----:R-:W-:-:S05]  /*0ca0*/  IADD3 R13, P0, R18, R13, RZ ;  /* 0x0000000d120d7210 */ /* 0x001fca0007f1e0ff */
[----:B------:R-:W-:-:S04]  /*0cb0*/  IMAD.X R15, RZ, RZ, R17, P0 ;  /* 0x000000ffff0f7224 */ /* 0x000fc800000e0611 */
[----:B------:R-:W-:-:S04]  /*0cc0*/  IMAD.WIDE.U32 R8, R15, R20, RZ ;  /* 0x000000140f087225 */ /* 0x000fc800078e00ff */
[----:B------:R-:W-:-:S04]  /*0cd0*/  IMAD.WIDE.U32 R10, P0, R13, R21, R8 ;  /* 0x000000150d0a7225 */ /* 0x000fc80007800008 */
[----:B------:R-:W-:-:S04]  /*0ce0*/  IMAD.WIDE.U32 R8, R13, R20, RZ ;  /* 0x000000140d087225 */ /* 0x000fc800078e00ff */
[----:B------:R-:W-:Y:S01]  /*0cf0*/  IMAD.X R13, RZ, RZ, RZ, P0 ;  /* 0x000000ffff0d7224 */ /* 0x000fe200000e06ff */
[----:B------:R-:W-:Y:S01]  /*0d00*/  IADD3 RZ, P0, R9, R10, RZ ;  /* 0x0000000a09ff7210 */ /* 0x000fe20007f1e0ff */
[----:B------:R-:W-:-:S04]  /*0d10*/  IMAD.MOV.U32 R12, RZ, RZ, R11 ;  /* 0x000000ffff0c7224 */ /* 0x000fc800078e000b */
[----:B------:R-:W-:-:S08]  /*0d20*/  IMAD.WIDE.U32.X R8, R15, R21, R12, P0 ;  /* 0x000000150f087225 */ /* 0x000fd000000e040c */
.L_x_11:
[-CC-:B------:R-:W-:Y:S01]  /*0d30*/  SHF.R.U64 R31, R8, R2.reuse, R9.reuse ;  /* 0x00000002081f7219 */ /* 0x180fe20000001209 */
[----:B0-----:R-:W0:Y:S01]  /*0d40*/  LDC R12, c[0x0][0x618] ;  /* 0x00018600ff0c7b82 */ /* 0x001e220000000800 */
[----:B------:R-:W-:Y:S01]  /*0d50*/  SHF.R.U32.HI R7, RZ, R2, R9 ;  /* 0x00000002ff077219 */ /* 0x000fe20000011609 */
[----:B------:R-:W-:Y:S01]  /*0d60*/  ULDC UR4, c[0x0][0x150] ;  /* 0x0000540000047ab9 */ /* 0x000fe20000000800 */
[----:B------:R-:W-:Y:S01]  /*0d70*/  IADD3 R11, P0, RZ, -R31, RZ ;  /* 0x8000001fff0b7210 */ /* 0x000fe20007f1e0ff */
[----:B------:R-:W-:Y:S01]  /*0d80*/  IMAD.MOV.U32 R19, RZ, RZ, R17 ;  /* 0x000000ffff137224 */ /* 0x000fe200078e0011 */
[----:B------:R-:W-:-:S03]  /*0d90*/  I2FP.F32.U32 R2, R6 ;  /* 0x0000000600027245 */ /* 0x000fc60000201000 */
[----:B------:R-:W1:Y:S01]  /*0da0*/  LDC.64 R26, c[0x0][0x640] ;  /* 0x00019000ff1a7b82 */ /* 0x000e620000000a00 */
[----:B------:R-:W-:Y:S02]  /*0db0*/  IMAD.X R13, RZ, RZ, ~R7, P0 ;  /* 0x000000ffff0d7224 */ /* 0x000fe400000e0e07 */
[----:B------:R-:W-:Y:S01]  /*0dc0*/  FMUL R2, R2, UR4 ;  /* 0x0000000402027c20 */ /* 0x000fe20008400000 */
[----:B------:R-:W-:Y:S01]  /*0dd0*/  IMAD.WIDE.U32 R8, R11, R24, R18 ;  /* 0x000000180b087225 */ /* 0x000fe200078e0012 */
[----:B------:R-:W-:-:S03]  /*0de0*/  ULDC UR4, c[0x0][0x154] ;  /* 0x0000550000047ab9 */ /* 0x000fc60000000800 */
[----:B------:R-:W-:Y:S01]  /*0df0*/  IMAD R10, R13, R24, RZ ;  /* 0x000000180d0a7224 */ /* 0x000fe200078e02ff */
[----:B------:R-:W2:Y:S01]  /*0e00*/  LDC R7, c[0x0][0x144] ;  /* 0x00005100ff077b82 */ /* 0x000ea20000000800 */
[----:B------:R-:W3:Y:S02]  /*0e10*/  F2I.U32.TRUNC.NTZ R2, R2 ;  /* 0x0000000200027305 */ /* 0x000ee4000020f000 */
[----:B------:R-:W-:-:S04]  /*0e20*/  IMAD R11, R11, R25, R10 ;  /* 0x000000190b0b7224 */ /* 0x000fc800078e020a */
[----:B------:R-:W-:Y:S01]  /*0e30*/  IMAD.IADD R9, R9, 0x1, R11 ;  /* 0x0000000109097824 */ /* 0x000fe200078e020b */
[----:B------:R-:W4:Y:S01]  /*0e40*/  LDC R22, c[0x0][0x608] ;  /* 0x00018200ff167b82 */ /* 0x000f220000000800 */
[----:B------:R-:W-:-:S03]  /*0e50*/  IMAD.MOV.U32 R11, RZ, RZ, -0x1 ;  /* 0xffffffffff0b7424 */ /* 0x000fc600078e00ff */
[--C-:B0-----:R-:W-:Y:S02]  /*0e60*/  SHF.R.U64 R20, R8, R12, R9.reuse ;  /* 0x0000000c08147219 */ /* 0x101fe40000001209 */
[----:B------:R-:W-:Y:S02]  /*0e70*/  I2FP.F32.U32 R8, R14 ;  /* 0x0000000e00087245 */ /* 0x000fe40000201000 */
[----:B------:R-:W0:Y:S01]  /*0e80*/  LDC R24, c[0x0][0x658] ;  /* 0x00019600ff187b82 */ /* 0x000e220000000800 */
[----:B-1----:R-:W-:Y:S01]  /*0e90*/  ISETP.NE.U32.AND P0, PT, R26, RZ, PT ;  /* 0x000000ff1a00720c */ /* 0x002fe20003f05070 */
[----:B---3--:R-:W-:Y:S02]  /*0ea0*/  IMAD.MOV R10, RZ, RZ, -R2 ;  /* 0x000000ffff0a7224 */ /* 0x008fe400078e0a02 */
[----:B------:R-:W-:Y:S01]  /*0eb0*/  FMUL R8, R8, UR4 ;  /* 0x0000000408087c20 */ /* 0x000fe20008400000 */
[----:B------:R-:W-:Y:S02]  /*0ec0*/  SHF.R.U32.HI R9, RZ, R12, R9 ;  /* 0x0000000cff097219 */ /* 0x000fe40000011609 */
[----:B------:R-:W-:Y:S01]  /*0ed0*/  ISETP.NE.AND.EX P0, PT, R27, RZ, PT, P0 ;  /* 0x000000ff1b00720c */ /* 0x000fe20003f05300 */
[----:B------:R1:W3:Y:S01]  /*0ee0*/  F2I.U32.TRUNC.NTZ R15, R8 ;  /* 0x00000008000f7305 */ /* 0x0002e2000020f000 */
[----:B------:R-:W1:Y:S01]  /*0ef0*/  LDC R19, c[0x0][0x148] ;  /* 0x00005200ff137b82 */ /* 0x000e620000000800 */
[----:B--2---:R-:W-:-:S07]  /*0f00*/  IMAD R2, R7, R10, R6 ;  /* 0x0000000a07027224 */ /* 0x004fce00078e0206 */
[----:B------:R-:W2:Y:S01]  /*0f10*/  LDC R25, c[0x0][0x600] ;  /* 0x00018000ff197b82 */ /* 0x000ea20000000800 */
[-CC-:B----4-:R-:W-:Y:S02]  /*0f20*/  SHF.R.U64 R32, R20, R22.reuse, R9.reuse ;  /* 0x0000001614207219 */ /* 0x190fe40000001209 */
[----:B------:R-:W-:Y:S01]  /*0f30*/  SHF.R.U32.HI R7, RZ, R22, R9 ;  /* 0x00000016ff077219 */ /* 0x000fe20000011609 */
[----:B------:R-:W-:-:S04]  /*0f40*/  IMAD.MOV.U32 R9, RZ, RZ, 0x1 ;  /* 0x00000001ff097424 */ /* 0x000fc800078e00ff */
[----:B------:R-:W4:Y:S01]  /*0f50*/  LDC R28, c[0x0][0x648] ;  /* 0x00019200ff1c7b82 */ /* 0x000f220000000800 */
[-C--:B0-----:R-:W-:Y:S02]  /*0f60*/  SHF.L.U32 R6, R11, R24.reuse, RZ ;  /* 0x000000180b067219 */ /* 0x081fe400000006ff */
[--C-:B------:R-:W-:Y:S02]  /*0f70*/  SHF.R.U64 R22, R32, R24, R7.reuse ;  /* 0x0000001820167219 */ /* 0x100fe40000001207 */
[----:B------:R-:W-:Y:S02]  /*0f80*/  LOP3.LUT R13, RZ, R6, RZ, 0x33, !PT ;  /* 0x00000006ff0d7212 */ /* 0x000fe400078e33ff */
[-C--:B------:R-:W-:Y:S01]  /*0f90*/  SHF.R.U32.HI R7, RZ, R24.reuse, R7 ;  /* 0x00000018ff077219 */ /* 0x080fe20000011607 */
[----:B------:R-:W0:Y:S01]  /*0fa0*/  LDC R29, c[0x0][0x638] ;  /* 0x00018e00ff1d7b82 */ /* 0x000e220000000800 */
[----:B------:R-:W-:Y:S01]  /*0fb0*/  SHF.L.U32 R12, R9, R24, RZ ;  /* 0x00000018090c7219 */ /* 0x000fe200000006ff */
[----:B------:R-:W-:-:S06]  /*0fc0*/  IMAD.MOV.U32 R6, RZ, RZ, R22 ;  /* 0x000000ffff067224 */ /* 0x000fcc00078e0016 */
[----:B------:R-:W0:Y:S01]  /*0fd0*/  LDC R30, c[0x0][0x610] ;  /* 0x00018400ff1e7b82 */ /* 0x000e220000000800 */
[----:B-1-3--:R-:W-:Y:S05]  /*0fe0*/  @!P0 BRA `(.L_x_12) ;  /* 0x0000000000288947 */ /* 0x00afea0003800000 */
[----:B------:R-:W1:Y:S02]  /*0ff0*/  LDC R11, c[0x0][0x64c] ;  /* 0x00019300ff0b7b82 */ /* 0x000e640000000800 */
[----:B-1----:R-:W-:-:S05]  /*1000*/  IADD3 R11, P0, R22, R11, RZ ;  /* 0x0000000b160b7210 */ /* 0x002fca0007f1e0ff */
        /* <DEDUP_REMOVED lines=8> */
.L_x_12:
[----:B----4-:R-:W-:Y:S01]  /*1090*/  SHF.R.U64 R6, R6, R28, R7 ;  /* 0x0000001c06067219 */ /* 0x010fe20000001207 */
[----:B--2---:R-:W-:Y:S01]  /*10a0*/  VIADD R7, R25, 0xffffffff ;  /* 0xffffffff19077836 */ /* 0x004fe20000000000 */
[----:B------:R-:W-:Y:S01]  /*10b0*/  LOP3.LUT R13, R32, R13, RZ, 0xc0, !PT ;  /* 0x0000000d200d7212 */ /* 0x000fe200078ec0ff */
[----:B------:R-:W-:Y:S02]  /*10c0*/  IMAD.MOV R15, RZ, RZ, -R15 ;  /* 0x000000ffff0f7224 */ /* 0x000fe400078e0a0f */
[----:B------:R-:W-:Y:S01]  /*10d0*/  IMAD.MOV R8, RZ, RZ, -R6 ;  /* 0x000000ffff087224 */ /* 0x000fe200078e0a06 */
[----:B------:R-:W-:Y:S01]  /*10e0*/  LOP3.LUT R7, R20, R7, RZ, 0xc0, !PT ;  /* 0x0000000714077212 */ /* 0x000fe200078ec0ff */
[----:B------:R-:W-:Y:S02]  /*10f0*/  IMAD R13, R12, R6, R13 ;  /* 0x000000060c0d7224 */ /* 0x000fe400078e020d */
[----:B------:R-:W-:Y:S02]  /*1100*/  @P1 IMAD R2, R19, R15, R14 ;  /* 0x0000000f13021224 */ /* 0x000fe400078e020e */
[----:B0-----:R-:W-:-:S02]  /*1110*/  IMAD R6, R8, R29, R22 ;  /* 0x0000001d08067224 */ /* 0x001fc400078e0216 */
[----:B------:R-:W-:Y:S02]  /*1120*/  IMAD R2, R13, R30, R2 ;  /* 0x0000001e0d027224 */ /* 0x000fe400078e0202 */
[----:B------:R-:W-:Y:S02]  /*1130*/  IMAD R19, R6, R25, R7 ;  /* 0x0000001906137224 */ /* 0x000fe400078e0207 */
[----:B------:R-:W-:-:S03]  /*1140*/  IMAD.MOV.U32 R8, RZ, RZ, 0x1 ;  /* 0x00000001ff087424 */ /* 0x000fc600078e00ff */
[----:B------:R-:W-:Y:S02]  /*1150*/  SEL R22, R19, R2, !P1 ;  /* 0x0000000213167207 */ /* 0x000fe40004800000 */
[----:B------:R-:W-:Y:S01]  /*1160*/  SEL R19, R2, R19, !P1 ;  /* 0x0000001302137207 */ /* 0x000fe20004800000 */
[----:B------:R-:W-:-:S07]  /*1170*/  IMAD.MOV.U32 R2, RZ, RZ, R31 ;  /* 0x000000ffff027224 */ /* 0x000fce00078e001f */
.L_x_10:
[----:B------:R-:W-:Y:S05]  /*1180*/  @!P2 BRA `(.L_x_13) ;  /* 0x000000940078a947 */ /* 0x000fea0003800000 */
[----:B------:R-:W-:-:S13]  /*1190*/  ISETP.GT.U32.AND P0, PT, R33, 0x1, PT ;  /* 0x000000012100780c */ /* 0x000fda0003f04070 */
[----:B------:R-:W-:Y:S05]  /*11a0*/  @P0 EXIT ;  /* 0x000000000000094d */ /* 0x000fea0003800000 */
.L_x_14:
[----:B------:R-:W-:-:S08]  /*11b0*/  NOP ;  /* 0x0000000000007918 */ /* 0x000fd00000000000 */
[----:B------:R-:W1:Y:S02]  /*11c0*/  USETMAXREG.TRY_ALLOC.CTAPOOL UP0, 0xe8 ;  /* 0x000000e8000079c8 */ /* 0x000e640008000600 */
[----:B-1----:R-:W-:-:S13]  /*11d0*/  PLOP3.LUT P0, PT, PT, PT, UP0, 0x80, 0x0 ;  /* 0x000000000000781c */ /* 0x002fda0003f0f008 */
[----:B------:R-:W-:Y:S05]  /*11e0*/  @!P0 BRA `(.L_x_14) ;  /* 0xfffffffc00f08947 */ /* 0x000fea000383ffff */
[----:B------:R-:W-:-:S13]  /*11f0*/  LOP3.LUT P0, RZ, R8, 0xff, RZ, 0xc0, !PT ;  /* 0x000000ff08ff7812 */ /* 0x000fda000780c0ff */
[----:B------:R-:W-:Y:S05]  /*1200*/  @!P0 EXIT ;  /* 0x000000000000894d */ /* 0x000fea0003800000 */
[----:B------:R-:W1:Y:S01]  /*1210*/  S2UR UR4, SR_CgaCtaId ;  /* 0x00000000000479c3 */ /* 0x000e620000008800 */
[----:B------:R-:W-:Y:S01]  /*1220*/  VIADD R6, R5, 0xffffffff ;  /* 0xffffffff05067836 */ /* 0x000fe20000000000 */
[----:B------:R-:W-:Y:S01]  /*1230*/  SHF.R.S32.HI R0, RZ, 0x1f, R3 ;  /* 0x0000001fff007819 */ /* 0x000fe20000011403 */
[----:B------:R-:W-:Y:S01]  /*1240*/  UMOV UR41, 0x400 ;  /* 0x0000040000297882 */ /* 0x000fe20000000000 */
[----:B------:R-:W-:Y:S01]  /*1250*/  UISETP.LT.AND UP0, UPT, UR40, 0x1, UPT ;  /* 0x000000012800788c */ /* 0x000fe2000bf01270 */
[----:B------:R-:W-:Y:S01]  /*1260*/  LOP3.LUT R172, R16, 0x1, RZ, 0xfc, !PT ;  /* 0x0000000110ac7812 */ /* 0x000fe200078efcff */
[----:B------:R-:W-:Y:S01]  /*1270*/  USHF.L.U32 UR44, UR40, 0x1, URZ ;  /* 0x00000001282c7899 */ /* 0x000fe2000800063f */
[----:B------:R-:W-:Y:S01]  /*1280*/  R2UR UR42, R6 ;  /* 0x00000000062a72ca */ /* 0x000fe200000e0000 */
[----:B------:R-:W-:Y:S01]  /*1290*/  USEL UR43, UR40, 0x1, UP0 ;  /* 0x00000001282b7887 */ /* 0x000fe20008000000 */
[CC--:B------:R-:W-:Y:S02]  /*12a0*/  LEA.HI R4, R0.reuse, R3.reuse, RZ, 0x2 ;  /* 0x0000000300047211 */ /* 0x0c0fe400078f10ff */
[----:B------:R-:W-:Y:S01]  /*12b0*/  LEA.HI R0, R0, R3, RZ, 0x5 ;  /* 0x0000000300007211 */ /* 0x000fe200078f28ff */
[----:B------:R-:W-:Y:S01]  /*12c0*/  UIADD3 UR43, -UR43, UR40, URZ ;  /* 0x000000282b2b7290 */ /* 0x000fe2000fffe13f */
[----:B------:R-:W-:-:S02]  /*12d0*/  SHF.R.S32.HI R154, RZ, 0x2, R4 ;  /* 0x00000002ff9a7819 */ /* 0x000fc40000011404 */
[----:B------:R-:W-:Y:S02]  /*12e0*/  SHF.R.S32.HI R5, RZ, 0x1f, R4 ;  /* 0x0000001fff057819 */ /* 0x000fe40000011404 */
[----:B------:R-:W-:Y:S02]  /*12f0*/  LOP3.LUT R156, R4, 0xfffffffc, RZ, 0xc0, !PT ;  /* 0xfffffffc049c7812 */ /* 0x000fe400078ec0ff */
[----:B------:R-:W-:Y:S01]  /*1300*/  LEA.HI R5, R5, R154, RZ, 0x3 ;  /* 0x0000009a05057211 */ /* 0x000fe200078f18ff */
[----:B------:R-:W-:Y:S01]  /*1310*/  USHF.L.U32 UR42, UR42, 0x3, URZ ;  /* 0x000000032a2a7899 */ /* 0x000fe2000800063f */
[----:B------:R-:W-:Y:S01]  /*1320*/  ISETP.NE.AND P0, PT, R6, RZ, PT ;  /* 0x000000ff0600720c */ /* 0x000fe20003f05270 */
[----:B------:R-:W-:Y:S01]  /*1330*/  IMAD.IADD R156, R3, 0x1, -R156 ;  /* 0x00000001039c7824 */ /* 0x000fe200078e0a9c */
[----:B------:R-:W-:Y:S01]  /*1340*/  LOP3.LUT R5, R5, 0xfffffff8, RZ, 0xc0, !PT ;  /* 0xfffffff805057812 */ /* 0x000fe200078ec0ff */
[----:B-1----:R-:W-:Y:S01]  /*1350*/  ULEA UR41, UR4, UR41, 0x18 ;  /* 0x0000002904297291 */ /* 0x002fe2000f8ec03f */
[----:B------:R-:W-:Y:S01]  /*1360*/  SEL R173, RZ, 0x1, P0 ;  /* 0x00000001ffad7807 */ /* 0x000fe20000000000 */
[----:B------:R-:W-:Y:S01]  /*1370*/  IMAD.U32 R158, RZ, RZ, UR42 ;  /* 0x0000002aff9e7e24 */ /* 0x000fe2000f8e00ff */
[----:B------:R-:W-:Y:S01]  /*1380*/  ULDC UR4, c[0x0][0x284] ;  /* 0x0000a10000047ab9 */ /* 0x000fe20000000800 */
[----:B------:R-:W-:Y:S01]  /*1390*/  IMAD.IADD R154, R154, 0x1, -R5 ;  /* 0x000000019a9a7824 */ /* 0x000fe200078e0a05 */
[----:B------:R-:W-:Y:S01]  /*13a0*/  UIADD3 UR45, UR41, 0x60, URZ ;  /* 0x00000060292d7890 */ /* 0x000fe2000fffe03f */
[----:B------:R-:W-:-:S02]  /*13b0*/  SHF.R.S32.HI R5, RZ, 0x5, R0 ;  /* 0x00000005ff057819 */ /* 0x000fc40000011400 */
[C---:B------:R-:W-:Y:S02]  /*13c0*/  LOP3.LUT R160, R158.reuse, 0x8, RZ, 0xc0, !PT ;  /* 0x000000089ea07812 */ /* 0x040fe400078ec0ff */
[--C-:B------:R-:W-:Y:S01]  /*13d0*/  SHF.R.S32.HI R155, RZ, 0x1f, R154.reuse ;  /* 0x0000001fff9b7819 */ /* 0x100fe2000001149a */
[C-C-:B------:R-:W-:Y:S01]  /*13e0*/  IMAD R161, R5.reuse, -0x10, -R154.reuse ;  /* 0xfffffff005a17824 */ /* 0x140fe200078e0a9a */
[----:B------:R-:W-:Y:S01]  /*13f0*/  LOP3.LUT R158, R158, 0x8, RZ, 0xc, !PT ;  /* 0x000000089e9e7812 */ /* 0x000fe200078e0cff */
[----:B------:R-:W-:Y:S01]  /*1400*/  IMAD.U32 R157, RZ, RZ, UR45 ;  /* 0x0000002dff9d7e24 */ /* 0x000fe2000f8e00ff */
[----:B------:R-:W-:Y:S01]  /*1410*/  LOP3.LUT R160, R160, 0x18, RZ, 0x3c, !PT ;  /* 0x00000018a0a07812 */ /* 0x000fe200078e3cff */
[----:B------:R-:W-:-:S04]  /*1420*/  IMAD.WIDE R154, R5, 0x10, R154 ;  /* 0x00000010059a7825 */ /* 0x000fc800078e029a */
[----:B------:R-:W-:Y:S02]  /*1430*/  VIADD R159, R157, UR42 ;  /* 0x0000002a9d9f7c36 */ /* 0x000fe40008000000 */
[----:B------:R-:W-:-:S07]  /*1440*/  VIADD R161, R161, UR4 ;  /* 0x00000004a1a17c36 */ /* 0x000fce0008000000 */
.L_x_290:
[----:B------:R-:W-:Y:S01]  /*1450*/  SHF.L.U32 R0, R173, 0x1f, RZ ;  /* 0x0000001fad007819 */ /* 0x000fe200000006ff */
[----:B------:R-:W-:Y:S02]  /*1460*/  ULDC UR4, c[0x0][0x28c] ;  /* 0x0000a30000047ab9 */ /* 0x000fe40000000800 */
[----:B------:R-:W-:Y:S01]  /*1470*/  ISETP.LT.AND P1, PT, RZ, UR4, PT ;  /* 0x00000004ff007c0c */ /* 0x000fe2000bf21270 */
[----:B------:R-:W1:Y:S02]  /*1480*/  SYNCS.PHASECHK.TRANS64.TRYWAIT P0, [R157+UR42], R0 ;  /* 0x000000009d0075a7 */ /* 0x000e64000800016a */
[----:B01-34-:R-:W-:Y:S10]  /*1490*/  @!P0 BRA `(.L_x_15) ;  /* 0x000000a400008947 */ /* 0x01bff40003800000 */
.L_x_313:
[----:B------:R-:W-:Y:S05]  /*14a0*/  @P1 BRA `(.L_x_16) ;  /* 0x0000000000401947 */ /* 0x000fea0003800000 */
[----:B-1----:R-:W-:Y:S01]  /*14b0*/  MOV R0, 0x0 ;  /* 0x0000000000007802 */ /* 0x002fe20000000f00 */
[----:B------:R-:W-:Y:S01]  /*14c0*/  ULDC.64 UR4, c[0x4][0x68] ;  /* 0x01001a0000047ab9 */ /* 0x000fe20000000a00 */
[----:B------:R-:W-:Y:S01]  /*14d0*/  ULDC.64 UR6, c[0x4][0x8] ;  /* 0x0100020000067ab9 */ /* 0x000fe20000000a00 */
[----:B------:R-:W-:Y:S01]  /*14e0*/  IMAD.U32 R4, RZ, RZ, UR4 ;  /* 0x00000004ff047e24 */ /* 0x000fe2000f8e00ff */
[----:B------:R1:W2:Y:S01]  /*14f0*/  LDC.64 R14, c[0x4][R0] ;  /* 0x01000000000e7b82 */ /* 0x0002a20000000a00 */
[----:B------:R-:W-:Y:S01]  /*1500*/  IMAD.U32 R5, RZ, RZ, UR5 ;  /* 0x00000005ff057e24 */ /* 0x000fe2000f8e00ff */
[----:B------:R-:W-:Y:S01]  /*1510*/  ULDC.64 UR4, c[0x4][0x70] ;  /* 0x01001c0000047ab9 */ /* 0x000fe20000000a00 */
[----:B------:R-:W-:Y:S02]  /*1520*/  IMAD.U32 R10, RZ, RZ, UR6 ;  /* 0x00000006ff0a7e24 */ /* 0x000fe4000f8e00ff */
[----:B------:R-:W-:Y:S02]  /*1530*/  IMAD.U32 R6, RZ, RZ, UR4 ;  /* 0x00000004ff067e24 */ /* 0x000fe4000f8e00ff */
[----:B------:R-:W-:-:S02]  /*1540*/  IMAD.U32 R7, RZ, RZ, UR5 ;  /* 0x00000005ff077e24 */ /* 0x000fc4000f8e00ff */
[----:B------:R-:W-:Y:S02]  /*1550*/  IMAD.U32 R11, RZ, RZ, UR7 ;  /* 0x00000007ff0b7e24 */ /* 0x000fe4000f8e00ff */
[----:B------:R-:W-:Y:S02]  /*1560*/  IMAD.MOV.U32 R8, RZ, RZ, 0x1e1 ;  /* 0x000001e1ff087424 */ /* 0x000fe400078e00ff */
[----:B0-----:R-:W-:Y:S02]  /*1570*/  IMAD.MOV.U32 R12, RZ, RZ, 0x1 ;  /* 0x00000001ff0c7424 */ /* 0x001fe400078e00ff */
[----:B-1----:R-:W-:-:S07]  /*1580*/  IMAD.MOV.U32 R13, RZ, RZ, RZ ;  /* 0x000000ffff0d7224 */ /* 0x002fce00078e00ff */
[----:B------:R-:W-:-:S07]  /*1590*/  LEPC R20, `(.L_x_16) ;  /* 0x000000001014794e */ /* 0x000fce0000000000 */
[----:B--2--5:R-:W-:Y:S05]  /*15a0*/  CALL.ABS.NOINC R14 ;  /* 0x000000000e007343 */ /* 0x024fea0003c00000 */
.L_x_16:
[----:B------:R-:W-:-:S13]  /*15b0*/  ISETP.NE.AND P0, PT, R172, 0x3, PT ;  /* 0x00000003ac00780c */ /* 0x000fda0003f05270 */
[----:B------:R-:W-:Y:S05]  /*15c0*/  @!P0 BRA `(.L_x_17) ;  /* 0x0000000000048947 */ /* 0x000fea0003800000 */
[----:B------:R-:W-:Y:S01]  /*15d0*/  BPT.TRAP 0x1 ;  /* 0x000000040000795c */ /* 0x000fe20000300000 */
.L_x_17:
[----:B------:R-:W-:Y:S02]  /*15e0*/  IMAD.U32 R3, RZ, RZ, UR38 ;  /* 0x00000026ff037e24 */ /* 0x000fe4000f8e00ff */
[----:B-1----:R-:W-:-:S03]  /*15f0*/  IMAD.U32 R0, RZ, RZ, UR39 ;  /* 0x00000027ff007e24 */ /* 0x002fc6000f8e00ff */
[----:B------:R-:W-:Y:S02]  /*1600*/  LEA R3, R3, UR41, 0x3 ;  /* 0x0000002903037c11 */ /* 0x000fe4000f8e18ff */
[----:B------:R-:W-:-:S04]  /*1610*/  SHF.L.U32 R0, R0, 0x1f, RZ ;  /* 0x0000001f00007819 */ /* 0x000fc800000006ff */
[----:B------:R1:W2:Y:S01]  /*1620*/  SYNCS.PHASECHK.TRANS64.TRYWAIT P1, [R3+URZ], R0 ;  /* 0x00000000030075a7 */ /* 0x0002a2000802017f */
[----:B------:R-:W-:Y:S05]  /*1630*/  @!P0 BRA `(.L_x_18) ;  /* 0x0000000000048947 */ /* 0x000fea0003800000 */
[----:B------:R-:W-:Y:S01]  /*1640*/  BPT.TRAP 0x1 ;  /* 0x000000040000795c */ /* 0x000fe20000300000 */
.L_x_18:
[----:B------:R-:W-:-:S05]  /*1650*/  IMAD.U32 R4, RZ, RZ, UR43 ;  /* 0x0000002bff047e24 */ /* 0x000fca000f8e00ff */
[----:B------:R-:W-:Y:S01]  /*1660*/  ISETP.GE.AND P2, PT, R4, 0x1, PT ;  /* 0x000000010400780c */ /* 0x000fe20003f46270 */
[----:B--2---:R-:W-:-:S12]  /*1670*/  @P1 BRA `(.L_x_19) ;  /* 0x0000000000081947 */ /* 0x004fd80003800000 */
[----:B------:R-:W2:Y:S02]  /*1680*/  SYNCS.PHASECHK.TRANS64.TRYWAIT P1, [R3+URZ], R0 ;  /* 0x00000000030075a7 */ /* 0x000ea4000802017f */
[----:B--2---:R-:W-:Y:S05]  /*1690*/  @!P1 BRA `(.L_x_20) ;  /* 0x000000a000949947 */ /* 0x004fea0003800000 */
.L_x_19:
[----:B------:R-:W-:Y:S05]  /*16a0*/  WARPSYNC.ALL ;  /* 0x0000000000007948 */ /* 0x000fea0003800000 */
[----:B------:R-:W-:Y:S01]  /*16b0*/  UIADD3 UR4, UR41, 0x180, URZ ;  /* 0x0000018029047890 */ /* 0x000fe2000fffe03f */
[----:B------:R-:W-:Y:S01]  /*16c0*/  WARPGROUP.ARRIVE ;  /* 0x00000000000079c5 */ /* 0x000fe20000000000 */
[----:B------:R-:W-:Y:S02]  /*16d0*/  UIADD3 UR5, UR41, 0x14180, URZ ;  /* 0x0001418029057890 */ /* 0x000fe4000fffe03f */
[----:B------:R-:W-:Y:S02]  /*16e0*/  USHF.R.U32.HI UR4, URZ, 0x4, UR4 ;  /* 0x000000043f047899 */ /* 0x000fe40008011604 */
[----:B------:R-:W-:-:S02]  /*16f0*/  USHF.R.U32.HI UR5, URZ, 0x4, UR5 ;  /* 0x000000043f057899 */ /* 0x000fc40008011605 */
[----:B------:R-:W-:Y:S02]  /*1700*/  ULOP3.LUT UR4, UR4, 0x3fff, URZ, 0xc0, !UPT ;  /* 0x00003fff04047892 */ /* 0x000fe4000f8ec03f */
[----:B------:R-:W-:Y:S02]  /*1710*/  ULOP3.LUT UR5, UR5, 0x3fff, URZ, 0xc0, !UPT ;  /* 0x00003fff05057892 */ /* 0x000fe4000f8ec03f */
[----:B------:R-:W-:Y:S02]  /*1720*/  ULOP3.LUT UR4, UR4, 0x10000, URZ, 0xfc, !UPT ;  /* 0x0001000004047892 */ /* 0x000fe4000f8efc3f */
[----:B------:R-:W-:Y:S02]  /*1730*/  ULOP3.LUT UR5, UR5, 0x10000, URZ, 0xfc, !UPT ;  /* 0x0001000005057892 */ /* 0x000fe4000f8efc3f */
[----:B------:R-:W-:Y:S02]  /*1740*/  ULEA UR6, UR38, UR4, 0xa ;  /* 0x0000000426067291 */ /* 0x000fe4000f8e503f */
[----:B------:R-:W-:Y:S01]  /*1750*/  ULEA UR7, UR38, UR5, 0xc ;  /* 0x0000000526077291 */ /* 0x000fe2000f8e603f */
[----:B------:R-:W-:Y:S01]  /*1760*/  UMOV UR9, 0x40000040 ;  /* 0x4000004000097882 */ /* 0x000fe20000000000 */
[----:B------:R-:W-:-:S03]  /*1770*/  UMOV UR11, 0x40000040 ;  /* 0x40000040000b7882 */ /* 0x000fc60000000000 */
[----:B------:R-:W-:Y:S02]  /*1780*/  UMOV UR8, UR6 ;  /* 0x0000000600087c82 */ /* 0x000fe40008000000 */
[----:B------:R-:W-:Y:S02]  /*1790*/  UMOV UR10, UR7 ;  /* 0x00000007000a7c82 */ /* 0x000fe40008000000 */
[----:B------:R-:W-:Y:S01]  /*17a0*/  HGMMA.64x256x8.F32.TF32 R24, gdesc[UR8], RZ, !UPT, gsb0 ;  /* 0x07e00000081879f0 */ /* 0x000fe2000c0028ff */
[----:B------:R-:W-:Y:S02]  /*17b0*/  UIADD3 UR8, UR6, 0x2, URZ ;  /* 0x0000000206087890 */ /* 0x000fe4000fffe03f */
[----:B------:R-:W-:Y:S01]  /*17c0*/  UIADD3 UR10, UR7, 0x2, URZ ;  /* 0x00000002070a7890 */ /* 0x000fe2000fffe03f */
[----:B------:R-:W-:Y:S01]  /*17d0*/  UMOV UR9, 0x40000040 ;  /* 0x4000004000097882 */ /* 0x000fe20000000000 */
[----:B------:R-:W-:Y:S01]  /*17e0*/  UMOV UR11, 0x40000040 ;  /* 0x40000040000b7882 */ /* 0x000fe20000000000 */
[----:B------:R-:W-:-:S02]  /*17f0*/  WARPGROUP.DEPBAR.LE gsb0, 0x0 ;  /* 0x00008000000079c5 */ /* 0x000fc40000010000 */
[----:B------:R-:W-:-:S15]  /*1800*/  WARPGROUP.ARRIVE ;  /* 0x00000000000079c5 */ /* 0x000fde0000000000 */
[----:B------:R-:W-:-:S05]  /*1810*/  NOP ;  /* 0x0000000000007918 */ /* 0x000fca0000000000 */
[----:B------:R-:W-:Y:S01]  /*1820*/  HGMMA.64x256x8.F32.TF32 R24, gdesc[UR8], R24, gsb0 ;  /* 0x07e00000081879f0 */ /* 0x000fe20008002818 */
[----:B------:R-:W-:Y:S02]  /*1830*/  UIADD3 UR8, UR6, 0x4, URZ ;  /* 0x0000000406087890 */ /* 0x000fe4000fffe03f */
[----:B------:R-:W-:Y:S01]  /*1840*/  UIADD3 UR10, UR7, 0x4, URZ ;  /* 0x00000004070a7890 */ /* 0x000fe2000fffe03f */
[----:B------:R-:W-:Y:S01]  /*1850*/  UMOV UR9, 0x40000040 ;  /* 0x4000004000097882 */ /* 0x000fe20000000000 */
[----:B------:R-:W-:Y:S01]  /*1860*/  UMOV UR11, 0x40000040 ;  /* 0x40000040000b7882 */ /* 0x000fe20000000000 */
[----:B------:R-:W-:Y:S02]  /*1870*/  WARPGROUP.DEPBAR.LE gsb0, 0x0 ;  /* 0x00008000000079c5 */ /* 0x000fe40000010000 */
        /* <DEDUP_REMOVED lines=42> */
[----:B------:R-:W-:Y:S03]  /*1b20*/  HGMMA.64x256x8.F32.TF32 R24, gdesc[UR8], R24, gsb0 ;  /* 0x07e00000081879f0 */ /* 0x000fe60008002818 */
[----:B------:R-:W-:Y:S02]  /*1b30*/  WARPGROUP.DEPBAR.LE gsb0, 0x0 ;  /* 0x00008000000079c5 */ /* 0x000fe40000010000 */
[----:B------:R-:W-:Y:S05]  /*1b40*/  @!P2 BRA `(.L_x_21) ;  /* 0x00000004009ca947 */ /* 0x000fea0003800000 */
[----:B------:R-:W-:Y:S01]  /*1b50*/  UIADD3 UR6, UR38, 0x1, URZ ;  /* 0x0000000126067890 */ /* 0x000fe2000fffe03f */
[----:B-12---:R-:W-:-:S03]  /*1b60*/  IMAD.U32 R0, RZ, RZ, UR43 ;  /* 0x0000002bff007e24 */ /* 0x006fc6000f8e00ff */
[----:B------:R-:W-:-:S04]  /*1b70*/  UISETP.NE.AND UP0, UPT, UR6, 0x5, UPT ;  /* 0x000000050600788c */ /* 0x000fc8000bf05270 */
[----:B------:R-:W-:Y:S02]  /*1b80*/  USEL UR7, URZ, 0x1, UP0 ;  /* 0x000000013f077887 */ /* 0x000fe40008000000 */
[----:B------:R-:W-:Y:S02]  /*1b90*/  USEL UR6, UR6, URZ, UP0 ;  /* 0x0000003f06067287 */ /* 0x000fe40008000000 */
[----:B------:R-:W-:-:S06]  /*1ba0*/  ULOP3.LUT UR7, UR39, UR7, URZ, 0x3c, !UPT ;  /* 0x0000000727077292 */ /* 0x000fcc000f8e3c3f */
[----:B------:R-:W-:Y:S01]  /*1bb0*/  IMAD.U32 R5, RZ, RZ, UR7 ;  /* 0x00000007ff057e24 */ /* 0x000fe2000f8e00ff */
[----:B------:R-:W-:-:S06]  /*1bc0*/  UMOV UR7, UR38 ;  /* 0x0000002600077c82 */ /* 0x000fcc0008000000 */
.L_x_28:
[----:B-12---:R-:W-:Y:S05]  /*1bd0*/  @!P0 BRA `(.L_x_22) ;  /* 0x0000000000048947 */ /* 0x006fea0003800000 */
[----:B------:R-:W-:Y:S01]  /*1be0*/  BPT.TRAP 0x1 ;  /* 0x000000040000795c */ /* 0x000fe20000300000 */
.L_x_22:
[----:B------:R-:W-:Y:S01]  /*1bf0*/  ULEA UR8, UR6, UR41, 0x3 ;  /* 0x0000002906087291 */ /* 0x000fe2000f8e183f */
[----:B------:R-:W-:-:S08]  /*1c00*/  SHF.L.U32 R3, R5, 0x1f, RZ ;  /* 0x0000001f05037819 */ /* 0x000fd000000006ff */
[----:B------:R1:W2:Y:S01]  /*1c10*/  SYNCS.PHASECHK.TRANS64.TRYWAIT P1, [UR8], R3 ;  /* 0x00000003ff0075a7 */ /* 0x0002a20008020148 */
[----:B------:R-:W-:Y:S05]  /*1c20*/  @!P0 BRA `(.L_x_23) ;  /* 0x0000000000048947 */ /* 0x000fea0003800000 */
[----:B------:R-:W-:Y:S01]  /*1c30*/  BPT.TRAP 0x1 ;  /* 0x000000040000795c */ /* 0x000fe20000300000 */
.L_x_23:
[----:B--2---:R-:W-:Y:S05]  /*1c40*/  @P1 BRA `(.L_x_24) ;  /* 0x0000000000081947 */ /* 0x004fea0003800000 */
[----:B------:R-:W2:Y:S02]  /*1c50*/  SYNCS.PHASECHK.TRANS64.TRYWAIT P1, [UR8], R3 ;  /* 0x00000003ff0075a7 */ /* 0x000ea40008020148 */
[----:B--2---:R-:W-:Y:S05]  /*1c60*/  @!P1 BRA `(.L_x_25) ;  /* 0x0000009c00349947 */ /* 0x004fea0003800000 */
.L_x_24:
[----:B------:R-:W-:Y:S01]  /*1c70*/  ULEA UR12, UR6, UR4, 0xa ;  /* 0x00000004060c7291 */ /* 0x000fe2000f8e503f */
[----:B------:R-:W-:Y:S01]  /*1c80*/  WARPGROUP.ARRIVE ;  /* 0x00000000000079c5 */ /* 0x000fe20000000000 */
[----:B------:R-:W-:Y:S01]  /*1c90*/  ULEA UR13, UR6, UR5, 0xc ;  /* 0x00000005060d7291 */ /* 0x000fe2000f8e603f */
[----:B------:R-:W-:Y:S01]  /*1ca0*/  UMOV UR9, 0x40000040 ;  /* 0x4000004000097882 */ /* 0x000fe20000000000 */
[----:B------:R-:W-:-:S03]  /*1cb0*/  UMOV UR11, 0x40000040 ;  /* 0x40000040000b7882 */ /* 0x000fc60000000000 */
[----:B------:R-:W-:Y:S02]  /*1cc0*/  UMOV UR8, UR12 ;  /* 0x0000000c00087c82 */ /* 0x000fe40008000000 */
[----:B------:R-:W-:Y:S02]  /*1cd0*/  UMOV UR10, UR13 ;  /* 0x0000000d000a7c82 */ /* 0x000fe40008000000 */
[----:B------:R-:W-:Y:S01]  /*1ce0*/  HGMMA.64x256x8.F32.TF32 R24, gdesc[UR8], R24, gsb0 ;  /* 0x07e00000081879f0 */ /* 0x000fe20008002818 */
        /* <DEDUP_REMOVED lines=58> */
[----:B------:R-:W-:Y:S01]  /*2090*/  BPT.TRAP 0x1 ;  /* 0x000000040000795c */ /* 0x000fe20000300000 */
.L_x_26:
[----:B------:R-:W-:Y:S01]  /*20a0*/  ULEA UR8, UR7, UR41, 0x3 ;  /* 0x0000002907087291 */ /* 0x000fe2000f8e183f */
[----:B------:R-:W-:-:S03]  /*20b0*/  ISETP.GT.U32.AND P1, PT, R16, 0x1, PT ;  /* 0x000000011000780c */ /* 0x000fc60003f24070 */
[----:B------:R-:W-:-:S04]  /*20c0*/  UIADD3 UR8, UR8, 0x28, URZ ;  /* 0x0000002808087890 */ /* 0x000fc8000fffe03f */
[----:B------:R-:W-:-:S09]  /*20d0*/  UPRMT UR8, URZ, 0x654, UR8 ;  /* 0x000006543f087896 */ /* 0x000fd20008000008 */
[----:B------:R-:W-:Y:S01]  /*20e0*/  SYNCS.ARRIVE.TRANS64.RED.A1T0 RZ, [UR8], RZ ;  /* 0x000000ffffff79a7 */ /* 0x000fe20008100408 */
[----:B------:R-:W-:Y:S05]  /*20f0*/  @P1 BRA `(.L_x_27) ;  /* 0x0000000000041947 */ /* 0x000fea0003800000 */
[----:B------:R-:W-:Y:S01]  /*2100*/  BPT.TRAP 0x1 ;  /* 0x000000040000795c */ /* 0x000fe20000300000 */
.L_x_27:
[----:B------:R-:W-:Y:S01]  /*2110*/  UIADD3 UR6, UR6, 0x1, URZ ;  /* 0x0000000106067890 */ /* 0x000fe2000fffe03f */
[C---:B------:R-:W-:Y:S01]  /*2120*/  ISETP.GT.AND P1, PT, R0.reuse, 0x1, PT ;  /* 0x000000010000780c */ /* 0x040fe20003f24270 */
[----:B------:R-:W-:Y:S01]  /*2130*/  UIADD3 UR7, UR7, 0x1, URZ ;  /* 0x0000000107077890 */ /* 0x000fe2000fffe03f */
[----:B------:R-:W-:Y:S01]  /*2140*/  VIADD R0, R0, 0xffffffff ;  /* 0xffffffff00007836 */ /* 0x000fe20000000000 */
[----:B------:R-:W-:Y:S02]  /*2150*/  UISETP.NE.AND UP0, UPT, UR6, 0x5, UPT ;  /* 0x000000050600788c */ /* 0x000fe4000bf05270 */
[----:B------:R-:W-:Y:S02]  /*2160*/  UISETP.NE.AND UP1, UPT, UR7, 0x5, UPT ;  /* 0x000000050700788c */ /* 0x000fe4000bf25270 */
[----:B------:R-:W-:Y:S02]  /*2170*/  USEL UR8, URZ, 0x1, UP0 ;  /* 0x000000013f087887 */ /* 0x000fe40008000000 */
[----:B------:R-:W-:-:S02]  /*2180*/  USEL UR6, UR6, URZ, UP0 ;  /* 0x0000003f06067287 */ /* 0x000fc40008000000 */
[----:B------:R-:W-:Y:S02]  /*2190*/  USEL UR7, UR7, URZ, UP1 ;  /* 0x0000003f07077287 */ /* 0x000fe40008800000 */
[----:B------:R-:W-:Y:S01]  /*21a0*/  LOP3.LUT R5, R5, UR8, RZ, 0x3c, !PT ;  /* 0x0000000805057c12 */ /* 0x000fe2000f8e3cff */
[----:B------:R-:W-:Y:S09]  /*21b0*/  @P1 BRA `(.L_x_28) ;  /* 0xfffffff800841947 */ /* 0x000ff2000383ffff */
.L_x_21:
[----:B-12---:R-:W1:Y:S01]  /*21c0*/  LDC R0, c[0x0][0x28c] ;  /* 0x0000a300ff007b82 */ /* 0x006e620000000800 */
[----:B------:R2:W-:Y:S01]  /*21d0*/  SYNCS.ARRIVE.TRANS64.A1T0 RZ, [R158+UR45], RZ ;  /* 0x000000ff9eff79a7 */ /* 0x0005e2000810002d */
[----:B-1----:R-:W-:-:S13]  /*21e0*/  ISETP.GE.AND P1, PT, R0, 0x1, PT ;  /* 0x000000010000780c */ /* 0x002fda0003f26270 */
[----:B--2---:R-:W-:Y:S05]  /*21f0*/  @!P1 BRA `(.L_x_29) ;  /* 0x0000000000349947 */ /* 0x004fea0003800000 */
[----:B------:R-:W-:Y:S05]  /*2200*/  @!P0 BRA `(.L_x_30) ;  /* 0x0000000000048947 */ /* 0x000fea0003800000 */
[----:B------:R-:W-:Y:S01]  /*2210*/  BPT.TRAP 0x1 ;  /* 0x000000040000795c */ /* 0x000fe20000300000 */
.L_x_30:
[----:B------:R-:W-:Y:S01]  /*2220*/  UIADD3 UR6, UR43, UR38, URZ ;  /* 0x000000262b067290 */ /* 0x000fe2000fffe03f */
[----:B------:R-:W-:-:S03]  /*2230*/  ISETP.GT.U32.AND P0, PT, R16, 0x1, PT ;  /* 0x000000011000780c */ /* 0x000fc60003f04070 */
[----:B------:R-:W-:-:S04]  /*2240*/  UIMAD.WIDE.U32 UR4, UR6, -0x33333333, URZ ;  /* 0xcccccccd060478a5 */ /* 0x000fc8000f8e003f */
[----:B------:R-:W-:-:S04]  /*2250*/  USHF.R.U32.HI UR4, URZ, 0x2, UR5 ;  /* 0x000000023f047899 */ /* 0x000fc80008011605 */
[----:B------:R-:W-:-:S04]  /*2260*/  UIMAD UR6, UR4, -0x5, UR6 ;  /* 0xfffffffb040678a4 */ /* 0x000fc8000f8e0206 */
[----:B------:R-:W-:-:S04]  /*2270*/  ULEA UR6, UR6, UR41, 0x3 ;  /* 0x0000002906067291 */ /* 0x000fc8000f8e183f */
[----:B------:R-:W-:-:S04]  /*2280*/  UIADD3 UR6, UR6, 0x28, URZ ;  /* 0x0000002806067890 */ /* 0x000fc8000fffe03f */
[----:B------:R-:W-:-:S09]  /*2290*/  UPRMT UR6, URZ, 0x654, UR6 ;  /* 0x000006543f067896 */ /* 0x000fd20008000006 */
[----:B------:R-:W-:Y:S01]  /*22a0*/  SYNCS.ARRIVE.TRANS64.RED.A1T0 RZ, [UR6], RZ ;  /* 0x000000ffffff79a7 */ /* 0x000fe20008100406 */
[----:B------:R-:W-:Y:S05]  /*22b0*/  @P0 BRA `(.L_x_29) ;  /* 0x0000000000040947 */ /* 0x000fea0003800000 */
[----:B------:R-:W-:Y:S01]  /*22c0*/  BPT.TRAP 0x1 ;  /* 0x000000040000795c */ /* 0x000fe20000300000 */
.L_x_29:
[----:B------:R-:W-:Y:S01]  /*22d0*/  SHF.L.U32 R0, R173, 0x1f, RZ ;  /* 0x0000001fad007819 */ /* 0x000fe200000006ff */
[----:B------:R-:W-:Y:S01]  /*22e0*/  UIADD3 UR38, UR44, UR38, URZ ;  /* 0x000000262c267290 */ /* 0x000fe2000fffe03f */
[----:B------:R-:W1:Y:S01]  /*22f0*/  LDC R7, c[0x0][0x288] ;  /* 0x0000a200ff077b82 */ /* 0x000e620000000800 */
[----:B------:R-:W-:Y:S01]  /*2300*/  UISETP.GE.U32.AND UP1, UPT, UR44, 0x5, UPT ;  /* 0x000000052c00788c */ /* 0x000fe2000bf26070 */
[----:B------:R-:W-:Y:S01]  /*2310*/  IMAD.SHL.U32 R8, R156, 0x2, RZ ;  /* 0x000000029c087824 */ /* 0x000fe200078e00ff */
[----:B------:R-:W-:Y:S02]  /*2320*/  UISETP.GT.U32.AND UP0, UPT, UR38, 0x4, UPT ;  /* 0x000000042600788c */ /* 0x000fe4000bf04070 */
[----:B------:R-:W-:Y:S02]  /*2330*/  UIMAD.WIDE.U32 UR4, UR38, -0x33333333, URZ ;  /* 0xcccccccd260478a5 */ /* 0x000fe4000f8e003f */
[----:B------:R-:W-:Y:S01]  /*2340*/  UISETP.LT.U32.AND UP0, UPT, UR44, 0x5, UP0 ;  /* 0x000000052c00788c */ /* 0x000fe20008701070 */
[----:B------:R-:W2:Y:S01]  /*2350*/  SYNCS.PHASECHK.TRANS64.TRYWAIT P0, [R157+UR42+0x10], R0 ;  /* 0x000010009d0075a7 */ /* 0x000ea2000800016a */
[----:B------:R-:W-:Y:S01]  /*2360*/  USHF.R.U32.HI UR4, URZ, 0x2, UR5 ;  /* 0x000000023f047899 */ /* 0x000fe20008011605 */
[----:B------:R-:W-:Y:S01]  /*2370*/  SHF.R.S32.HI R9, RZ, 0x1f, R8 ;  /* 0x0000001fff097819 */ /* 0x000fe20000011408 */
[----:B------:R-:W-:-:S02]  /*2380*/  USEL UR6, URZ, 0x1, !UP0 ;  /* 0x000000013f067887 */ /* 0x000fc4000c000000 */
[----:B------:R-:W-:Y:S02]  /*2390*/  UIMAD UR38, UR4, -0x5, UR38 ;  /* 0xfffffffb042678a4 */ /* 0x000fe4000f8e0226 */
[----:B------:R-:W-:-:S04]  /*23a0*/  ULOP3.LUT UR39, UR39, UR6, URZ, 0x3c, !UPT ;  /* 0x0000000627277292 */ /* 0x000fc8000f8e3c3f */
[----:B------:R-:W-:Y:S01]  /*23b0*/  @UP1 ULOP3.LUT UR39, UR39, 0x1, UR4, 0x78, !UPT ;  /* 0x0000000127271892 */ /* 0x000fe2000f8e7804 */
[----:B-12---:R-:W-:Y:S11]  /*23c0*/  @!P0 BRA `(.L_x_31) ;  /* 0x0000009400748947 */ /* 0x006ff60003800000 */
.L_x_314:
[----:B------:R-:W-:Y:S01]  /*23d0*/  IMAD.SHL.U32 R6, R19, 0x40, RZ ;  /* 0x0000004013067824 */ /* 0x000fe200078e00ff */
[----:B------:R-:W-:Y:S01]  /*23e0*/  ULDC UR6, c[0x0][0x284] ;  /* 0x0000a10000067ab9 */ /* 0x000fe20000000800 */
[----:B0-----:R-:W-:Y:S01]  /*23f0*/  IMAD.SHL.U32 R12, R22, 0x100, RZ ;  /* 0x00000100160c7824 */ /* 0x001fe200078e00ff */
[----:B------:R-:W-:Y:S01]  /*2400*/  SHF.R.S32.HI R167, RZ, 0x1f, R2 ;  /* 0x0000001fffa77819 */ /* 0x000fe20000011402 */
[----:B------:R-:W-:Y:S01]  /*2410*/  ULDC.64 UR4, c[0x0][0x5d0] ;  /* 0x0001740000047ab9 */ /* 0x000fe20000000a00 */
[----:B------:R-:W-:Y:S01]  /*2420*/  ISETP.GE.AND P0, PT, R6, UR6, PT ;  /* 0x0000000606007c0c */ /* 0x000fe2000bf06270 */
[----:B------:R-:W-:Y:S01]  /*2430*/  IMAD.WIDE.U32 R4, R2, UR4, R8 ;  /* 0x0000000402047c25 */ /* 0x000fe2000f8e0008 */
[----:B------:R-:W-:Y:S02]  /*2440*/  SHF.R.S32.HI R13, RZ, 0x1f, R12 ;  /* 0x0000001fff0d7819 */ /* 0x000fe4000001140c */
[C---:B------:R-:W-:Y:S01]  /*2450*/  ISETP.GE.OR P0, PT, R12.reuse, R7, P0 ;  /* 0x000000070c00720c */ /* 0x040fe20000706670 */
[----:B------:R-:W-:Y:S01]  /*2460*/  IMAD R3, R167, UR4, RZ ;  /* 0x00000004a7037c24 */ /* 0x000fe2000f8e02ff */
[----:B------:R-:W-:-:S03]  /*2470*/  IADD3 R164, P1, R12, R4, RZ ;  /* 0x000000040ca47210 */ /* 0x000fc60007f3e0ff */
[----:B------:R-:W-:-:S05]  /*2480*/  IMAD R3, R2, UR5, R3 ;  /* 0x0000000502037c24 */ /* 0x000fca000f8e0203 */
[----:B------:R-:W-:-:S03]  /*2490*/  IADD3.X R165, R13, R5, R3, P1, !PT ;  /* 0x000000050da57210 */ /* 0x000fc60000ffe403 */
[----:B------:R-:W-:Y:S05]  /*24a0*/  @P0 BRA `(.L_x_32) ;  /* 0x0000007c00000947 */ /* 0x000fea0003800000 */
[----:B------:R-:W0:Y:S01]  /*24b0*/  LDC.64 R10, c[0x0][0x5c8] ;  /* 0x00017200ff0a7b82 */ /* 0x000e220000000a00 */
[----:B-----5:R-:W-:Y:S01]  /*24c0*/  FSETP.NEU.AND P0, PT, R152, RZ, PT ;  /* 0x000000ff9800720b */ /* 0x020fe20003f0d000 */
[----:B------:R-:W-:Y:S01]  /*24d0*/  IMAD R3, R156, -0x2, R7 ;  /* 0xfffffffe9c037824 */ /* 0x000fe200078e0207 */
[----:B------:R-:W-:Y:S01]  /*24e0*/  BSSY B0, `(.L_x_32) ;  /* 0x00007bc000007945 */ /* 0x000fe20003800000 */
[----:B------:R-:W-:-:S04]  /*24f0*/  IMAD.WIDE R162, R19, 0x40, R154 ;  /* 0x0000004013a27825 */ /* 0x000fc800078e029a */
[----:B-1----:R-:W-:Y:S02]  /*2500*/  IMAD.IADD R0, R3, 0x1, -R12 ;  /* 0x0000000103007824 */ /* 0x002fe400078e0a0c */
[----:B------:R-:W-:-:S03]  /*2510*/  IMAD.IADD R3, R161, 0x1, -R6 ;  /* 0x00000001a1037824 */ /* 0x000fc600078e0a06 */
[----:B------:R-:W-:-:S04]  /*2520*/  ISETP.GT.AND P1, PT, R0, RZ, PT ;  /* 0x000000ff0000720c */ /* 0x000fc80003f24270 */
[----:B------:R-:W-:Y:S01]  /*2530*/  ISETP.GT.AND P2, PT, R3, RZ, P1 ;  /* 0x000000ff0300720c */ /* 0x000fe20000f44270 */
[-C--:B0-----:R-:W-:Y:S02]  /*2540*/  IMAD R4, R163, R10.reuse, RZ ;  /* 0x0000000aa3047224 */ /* 0x081fe400078e02ff */
[----:B------:R-:W-:-:S04]  /*2550*/  IMAD.WIDE.U32 R164, R162, R10, R164 ;  /* 0x0000000aa2a47225 */ /* 0x000fc800078e00a4 */
[----:B------:R-:W-:-:S04]  /*2560*/  IMAD R5, R162, R11, R4 ;  /* 0x0000000ba2057224 */ /* 0x000fc800078e0204 */
[----:B------:R-:W-:Y:S01]  /*2570*/  IMAD.IADD R177, R165, 0x1, R5 ;  /* 0x00000001a5b17824 */ /* 0x000fe200078e0205 */
[----:B------:R-:W-:Y:S06]  /*2580*/  @!P0 BRA `(.L_x_33) ;  /* 0x0000005400948947 */ /* 0x000fec0003800000 */
[----:B------:R-:W0:Y:S01]  /*2590*/  LDC.64 R20, c[0x0][0x5b8] ;  /* 0x00016e00ff147b82 */ /* 0x000e220000000a00 */
[----:B------:R-:W-:-:S07]  /*25a0*/  ULDC.64 UR4, c[0x0][0x5c0] ;  /* 0x0001700000047ab9 */ /* 0x000fce0000000a00 */
[----:B------:R-:W1:Y:S08]  /*25b0*/  LDC.64 R174, c[0x0][0x5b0] ;  /* 0x00016c00ffae7b82 */ /* 0x000e700000000a00 */
[----:B------:R-:W2:Y:S01]  /*25c0*/  LDC.64 R14, c[0x0][0x5a8] ;  /* 0x00016a00ff0e7b82 */ /* 0x000ea20000000a00 */
[-C--:B0-----:R-:W-:Y:S02]  /*25d0*/  IMAD R6, R167, R20.reuse, RZ ;  /* 0x00000014a7067224 */ /* 0x081fe400078e02ff */
[----:B------:R-:W-:-:S04]  /*25e0*/  IMAD.WIDE.U32 R4, R2, R20, R8 ;  /* 0x0000001402047225 */ /* 0x000fc800078e0008 */
[----:B------:R-:W-:Y:S01]  /*25f0*/  IMAD R165, R2, R21, R6 ;  /* 0x0000001502a57224 */ /* 0x000fe200078e0206 */
[----:B------:R-:W-:Y:S01]  /*2600*/  IADD3 R166, P0, R12, R4, RZ ;  /* 0x000000040ca67210 */ /* 0x000fe20007f1e0ff */
[----:B-1----:R-:W-:-:S03]  /*2610*/  IMAD R4, R163, R174, RZ ;  /* 0x000000aea3047224 */ /* 0x002fc600078e02ff */
[----:B------:R-:W-:Y:S01]  /*2620*/  IADD3.X R167, R13, R5, R165, P0, !PT ;  /* 0x000000050da77210 */ /* 0x000fe200007fe4a5 */
[C---:B------:R-:W-:Y:S02]  /*2630*/  IMAD R163, R162.reuse, R175, R4 ;  /* 0x000000afa2a37224 */ /* 0x040fe400078e0204 */
[----:B------:R-:W-:-:S04]  /*2640*/  IMAD.WIDE.U32 R4, R162, R174, R166 ;  /* 0x000000aea2047225 */ /* 0x000fc800078e00a6 */
[----:B------:R-:W-:Y:S01]  /*2650*/  IMAD.IADD R5, R5, 0x1, R163 ;  /* 0x0000000105057824 */ /* 0x000fe200078e02a3 */
[----:B--2---:R-:W-:-:S04]  /*2660*/  LEA R6, P0, R4, R14, 0x2 ;  /* 0x0000000e04067211 */ /* 0x004fc800078010ff */
[----:B------:R-:W-:-:S05]  /*2670*/  LEA.HI.X R7, R4, R15, R5, 0x2, P0 ;  /* 0x0000000f04077211 */ /* 0x000fca00000f1405 */
[----:B------:R0:W2:Y:S01]  /*2680*/  @P2 LDG.E.LTC128B R19, desc[UR36][R6.64] ;  /* 0x0000002406132981 */ /* 0x0000a2000c1e1920 */
[----:B------:R-:W-:Y:S01]  /*2690*/  IMAD.WIDE.U32 R4, R162, R174, R12 ;  /* 0x000000aea2047225 */ /* 0x000fe200078e000c */
[C---:B------:R-:W-:Y:S01]  /*26a0*/  SHF.L.U64.HI R171, R174.reuse, 0x3, R175 ;  /* 0x00000003aeab7819 */ /* 0x040fe200000102af */
[----:B------:R-:W-:Y:S02]  /*26b0*/  BSSY B1, `(.L_x_34) ;  /* 0x0000014000017945 */ /* 0x000fe40003800000 */
[----:B------:R-:W-:Y:S01]  /*26c0*/  IMAD.SHL.U32 R170, R174, 0x8, RZ ;  /* 0x00000008aeaa7824 */ /* 0x000fe200078e00ff */
[----:B------:R-:W-:Y:S02]  /*26d0*/  IADD3 R168, P0, R8, R4, RZ ;  /* 0x0000000408a87210 */ /* 0x000fe40007f1e0ff */
[----:B------:R-:W-:Y:S01]  /*26e0*/  LEA R4, P3, R164, UR4, 0x2 ;  /* 0x00000004a4047c11 */ /* 0x000fe2000f8610ff */
[----:B------:R-:W-:Y:S01]  /*26f0*/  IMAD.WIDE.U32 R170, R162, R174, R170 ;  /* 0x000000aea2aa7225 */ /* 0x000fe200078e00aa */
[----:B------:R-:W-:-:S02]  /*2700*/  IADD3.X R169, R9, R163, R5, P0, !PT ;  /* 0x000000a309a97210 */ /* 0x000fc400007fe405 */
[----:B------:R-:W-:Y:S02]  /*2710*/  LEA.HI.X R5, R164, UR5, R177, 0x2, P3 ;  /* 0x00000005a4057c11 */ /* 0x000fe400098f14b1 */
[----:B------:R-:W-:Y:S01]  /*2720*/  ISETP.GT.AND P0, PT, R0, 0x1, PT ;  /* 0x000000010000780c */ /* 0x000fe20003f04270 */
[----:B------:R-:W-:-:S03]  /*2730*/  IMAD.WIDE.U32 R168, R2, R20, R168 ;  /* 0x0000001402a87225 */ /* 0x000fc600078e00a8 */
[----:B------:R-:W-:Y:S01]  /*2740*/  ISETP.GT.AND P3, PT, R3, RZ, P0 ;  /* 0x000000ff0300720c */ /* 0x000fe20000764270 */
[----:B0-----:R-:W-:Y:S01]  /*2750*/  IMAD.IADD R7, R165, 0x1, R169 ;  /* 0x00000001a5077824 */ /* 0x001fe200078e02a9 */
[----:B------:R-:W-:-:S04]  /*2760*/  LEA R6, P4, R168, R14, 0x2 ;  /* 0x0000000ea8067211 */ /* 0x000fc800078810ff */
[----:B------:R-:W-:Y:S02]  /*2770*/  LEA.HI.X R7, R168, R15, R7, 0x2, P4 ;  /* 0x0000000fa8077211 */ /* 0x000fe400020f1407 */
[----:B--2---:R-:W-:-:S05]  /*2780*/  LOP3.LUT R21, R19, 0xffffe000, RZ, 0xc0, !PT ;  /* 0xffffe00013157812 */ /* 0x004fca00078ec0ff */
[----:B------:R-:W-:-:S04]  /*2790*/  FMUL R21, R21, R152 ;  /* 0x0000009815157220 */ /* 0x000fc80000400000 */
[----:B------:R-:W-:-:S05]  /*27a0*/  FFMA R21, R24, R153, R21 ;  /* 0x0000009918157223 */ /* 0x000fca0000000015 */
[----:B------:R-:W-:-:S05]  /*27b0*/  F2FP.TF32.F32.PACK_B R21, R21 ;  /* 0x00000015ff15723e */ /* 0x000fca00024050ff */
[----:B------:R0:W-:Y:S01]  /*27c0*/  @P2 STG.E desc[UR36][R4.64], R21 ;  /* 0x0000001504002986 */ /* 0x0001e2000c101924 */
[----:B------:R-:W-:Y:S05]  /*27d0*/  @!P3 BRA `(.L_x_35) ;  /* 0x000000000004b947 */ /* 0x000fea0003800000 */
[----:B------:R1:W5:Y:S02]  /*27e0*/  LDG.E.LTC128B R19, desc[UR36][R6.64+0x4] ;  /* 0x0000042406137981 */ /* 0x000364000c1e1920 */
.L_x_35:
[----:B------:R-:W-:Y:S05]  /*27f0*/  BSYNC B1 ;  /* 0x0000000000017941 */ /* 0x000fea0003800000 */
.L_x_34:
[----:B0----5:R-:W-:Y:S01]  /*2800*/  LOP3.LUT R21, R19, 0xffffe000, RZ, 0xc0, !PT ;  /* 0xffffe00013157812 */ /* 0x021fe200078ec0ff */
[----:B------:R-:W-:Y:S01]  /*2810*/  IMAD.IADD R169, R163, 0x1, R171 ;  /* 0x00000001a3a97824 */ /* 0x000fe200078e02ab */
[----:B------:R-:W-:Y:S02]  /*2820*/  IADD3 R162, P2, R166, R170, RZ ;  /* 0x000000aaa6a27210 */ /* 0x000fe40007f5e0ff */
[----:B------:R-:W-:Y:S01]  /*2830*/  ISETP.GT.AND P1, PT, R3, 0x8, P1 ;  /* 0x000000080300780c */ /* 0x000fe20000f24270 */
[----:B------:R-:W-:Y:S02]  /*2840*/  FMUL R22, R21, R152 ;  /* 0x0000009815167220 */ /* 0x000fe40000400000 */
[----:B------:R-:W-:Y:S01]  /*2850*/  IMAD.X R166, R169, 0x1, R167, P2 ;  /* 0x00000001a9a67824 */ /* 0x000fe200010e06a7 */
[----:B------:R-:W-:Y:S01]  /*2860*/  LEA R24, P2, R162, R14, 0x2 ;  /* 0x0000000ea2187211 */ /* 0x000fe200078410ff */
[----:B------:R-:W-:-:S03]  /*2870*/  FFMA R163, R25, R153, R22 ;  /* 0x0000009919a37223 */ /* 0x000fc60000000016 */
[----:B------:R-:W-:Y:S02]  /*2880*/  LEA.HI.X R25, R162, R15, R166, 0x2, P2 ;  /* 0x0000000fa2197211 */ /* 0x000fe400010f14a6 */
[----:B------:R-:W-:-:S05]  /*2890*/  F2FP.TF32.F32.PACK_B R163, R163 ;  /* 0x000000a3ffa3723e */ /* 0x000fca00024050ff */
[----:B------:R0:W-:Y:S04]  /*28a0*/  @P3 STG.E desc[UR36][R4.64+0x4], R163 ;  /* 0x000004a304003986 */ /* 0x0001e8000c101924 */
[----:B------:R-:W2:Y:S01]  /*28b0*/  @P1 LDG.E.LTC128B R19, desc[UR36][R24.64] ;  /* 0x0000002418131981 */ /* 0x000ea2000c1e1920 */
[----:B------:R-:W-:Y:S01]  /*28c0*/  IADD3 R8, P2, P3, R8, R170, R12 ;  /* 0x000000aa08087210 */ /* 0x000fe20007b5e00c */
[----:B------:R-:W-:Y:S01]  /*28d0*/  BSSY B1, `(.L_x_36) ;  /* 0x0000011000017945 */ /* 0x000fe20003800000 */
[C---:B------:R-:W-:Y:S02]  /*28e0*/  SHF.L.U64.HI R11, R10.reuse, 0x5, R11 ;  /* 0x000000050a0b7819 */ /* 0x040fe4000001020b */
[----:B------:R-:W-:Y:S02]  /*28f0*/  IADD3.X R9, R9, R169, R13, P2, P3 ;  /* 0x000000a909097210 */ /* 0x000fe400017e640d */
[----:B------:R-:W-:-:S02]  /*2900*/  LEA R10, P2, R10, R4, 0x5 ;  /* 0x000000040a0a7211 */ /* 0x000fc400078428ff */
[----:B------:R-:W-:Y:S01]  /*2910*/  ISETP.GT.AND P0, PT, R3, 0x8, P0 ;  /* 0x000000080300780c */ /* 0x000fe20000704270 */
[----:B------:R-:W-:-:S04]  /*2920*/  IMAD.WIDE.U32 R20, R2, R20, R8 ;  /* 0x0000001402147225 */ /* 0x000fc800078e0008 */
[----:B------:R-:W-:Y:S01]  /*2930*/  IMAD.X R11, R11, 0x1, R5, P2 ;  /* 0x000000010b0b7824 */ /* 0x000fe200010e0605 */
[----:B------:R-:W-:Y:S01]  /*2940*/  LEA R8, P3, R20, R14, 0x2 ;  /* 0x0000000e14087211 */ /* 0x000fe200078610ff */
[----:B------:R-:W-:-:S05]  /*2950*/  IMAD.IADD R2, R165, 0x1, R21 ;  /* 0x00000001a5027824 */ /* 0x000fca00078e0215 */
        /* <DEDUP_REMOVED lines=8> */
.L_x_37:
[----:B------:R-:W-:Y:S05]  /*29e0*/  BSYNC B1 ;  /* 0x0000000000017941 */ /* 0x000fea0003800000 */
.L_x_36:
[----:B0----5:R-:W-:Y:S01]  /*29f0*/  LOP3.LUT R13, R19, 0xffffe000, RZ, 0xc0, !PT ;  /* 0xffffe000130d7812 */ /* 0x021fe200078ec0ff */
[----:B------:R-:W-:Y:S01]  /*2a00*/  BSSY B1, `(.L_x_38) ;  /* 0x0000009000017945 */ /* 0x000fe20003800000 */
[----:B------:R-:W-:-:S03]  /*2a10*/  ISETP.GT.AND P1, PT, R0, 0x8, PT ;  /* 0x000000080000780c */ /* 0x000fc60003f24270 */
[----:B------:R-:W-:Y:S01]  /*2a20*/  FMUL R2, R13, R152 ;  /* 0x000000980d027220 */ /* 0x000fe20000400000 */
[----:B------:R-:W-:-:S03]  /*2a30*/  ISETP.GT.AND P2, PT, R3, RZ, P1 ;  /* 0x000000ff0300720c */ /* 0x000fc60000f44270 */
[----:B------:R-:W-:-:S05]  /*2a40*/  FFMA R27, R27, R153, R2 ;  /* 0x000000991b1b7223 */ /* 0x000fca0000000002 */
[----:B------:R-:W-:-:S05]  /*2a50*/  F2FP.TF32.F32.PACK_B R27, R27 ;  /* 0x0000001bff1b723e */ /* 0x000fca00024050ff */
[----:B------:R0:W-:Y:S01]  /*2a60*/  @P0 STG.E desc[UR36][R10.64+0x4], R27 ;  /* 0x0000041b0a000986 */ /* 0x0001e2000c101924 */
[----:B------:R-:W-:Y:S05]  /*2a70*/  @!P2 BRA `(.L_x_39) ;  /* 0x000000000004a947 */ /* 0x000fea0003800000 */
[----:B------:R3:W5:Y:S02]  /*2a80*/  LDG.E.LTC128B R19, desc[UR36][R6.64+0x20] ;  /* 0x0000202406137981 */ /* 0x000764000c1e1920 */
.L_x_39:
[----:B------:R-:W-:Y:S05]  /*2a90*/  BSYNC B1 ;  /* 0x0000000000017941 */ /* 0x000fea0003800000 */
.L_x_38:
[----:B-----5:R-:W-:Y:S01]  /*2aa0*/  LOP3.LUT R13, R19, 0xffffe000, RZ, 0xc0, !PT ;  /* 0xffffe000130d7812 */ /* 0x020fe200078ec0ff */
        /* <DEDUP_REMOVED lines=9> */
.L_x_41:
[----:B------:R-:W-:Y:S05]  /*2b40*/  BSYNC B1 ;  /* 0x0000000000017941 */ /* 0x000fea0003800000 */
.L_x_40:
[----:B----45:R-:W-:Y:S01]  /*2b50*/  LOP3.LUT R13, R19, 0xffffe000, RZ, 0xc0, !PT ;  /* 0xffffe000130d7812 */ /* 0x030fe200078ec0ff */
[----:B------:R-:W-:Y:S01]  /*2b60*/  BSSY B1, `(.L_x_42) ;  /* 0x0000008000017945 */ /* 0x000fe20003800000 */
[----:B------:R-:W-:-:S03]  /*2b70*/  ISETP.GT.AND P1, PT, R3, 0x8, P1 ;  /* 0x000000080300780c */ /* 0x000fc60000f24270 */
[----:B------:R-:W-:-:S04]  /*2b80*/  FMUL R2, R13, R152 ;  /* 0x000000980d027220 */ /* 0x000fc80000400000 */
[----:B------:R-:W-:-:S05]  /*2b90*/  FFMA R29, R29, R153, R2 ;  /* 0x000000991d1d7223 */ /* 0x000fca0000000002 */
[----:B------:R-:W-:-:S05]  /*2ba0*/  F2FP.TF32.F32.PACK_B R29, R29 ;  /* 0x0000001dff1d723e */ /* 0x000fca00024050ff */
[----:B------:R4:W-:Y:S01]  /*2bb0*/  @P3 STG.E desc[UR36][R4.64+0x24], R29 ;  /* 0x0000241d04003986 */ /* 0x0009e2000c101924 */
[----:B------:R-:W-:Y:S05]  /*2bc0*/  @!P1 BRA `(.L_x_43) ;  /* 0x0000000000049947 */ /* 0x000fea0003800000 */
[----:B------:R0:W5:Y:S02]  /*2bd0*/  LDG.E.LTC128B R19, desc[UR36][R8.64+0x20] ;  /* 0x0000202408137981 */ /* 0x000164000c1e1920 */
.L_x_43:
[----:B------:R-:W-:Y:S05]  /*2be0*/  BSYNC B1 ;  /* 0x0000000000017941 */ /* 0x000fea0003800000 */
.L_x_42:
[----:B-----5:R-:W-:Y:S01]  /*2bf0*/  LOP3.LUT R13, R19, 0xffffe000, RZ, 0xc0, !PT ;  /* 0xffffe000130d7812 */ /* 0x020fe200078ec0ff */
        /* <DEDUP_REMOVED lines=8> */
.L_x_45:
[----:B------:R-:W-:Y:S05]  /*2c80*/  BSYNC B1 ;  /* 0x0000000000017941 */ /* 0x000fea0003800000 */
.L_x_44:
        /* <DEDUP_REMOVED lines=10> */
.L_x_47:
[----:B------:R-:W-:Y:S05]  /*2d30*/  BSYNC B1 ;  /* 0x0000000000017941 */ /* 0x000fea0003800000 */
.L_x_46:
        /* <DEDUP_REMOVED lines=10> */
.L_x_49:
[----:B------:R-:W-:Y:S05]  /*2de0*/  BSYNC B1 ;  /* 0x0000000000017941 */ /* 0x000fea0003800000 */
.L_x_48:
[----:B0----5:R-:W-:Y:S01]  /*2df0*/  LOP3.LUT R13, R19, 0xffffe000, RZ, 0xc0, !PT ;  /* 0xffffe000130d7812 */ /* 0x021fe200078ec0ff */
        /* <DEDUP_REMOVED lines=8> */
.L_x_51:
[----:B------:R-:W-:Y:S05]  /*2e80*/  BSYNC B1 ;  /* 0x0000000000017941 */ /* 0x000fea0003800000 */
.L_x_50:
        /* <DEDUP_REMOVED lines=9> */
.L_x_53:
[----:B------:R-:W-:Y:S05]  /*2f20*/  BSYNC B1 ;  /* 0x0000000000017941 */ /* 0x000fea0003800000 */
.L_x_52:
        /* <DEDUP_REMOVED lines=10> */
.L_x_55:
[----:B------:R-:W-:Y:S05]  /*2fd0*/  BSYNC B1 ;  /* 0x0000000000017941 */ /* 0x000fea0003800000 */
.L_x_54:
        /* <DEDUP_REMOVED lines=10> */
.L_x_57:
[----:B------:R-:W-:Y:S05]  /*3080*/  BSYNC B1 ;  /* 0x0000000000017941 */ /* 0x000fea0003800000 */
.L_x_56:
        /* <DEDUP_REMOVED lines=9> */
.L_x_59:
[----:B------:R-:W-:Y:S05]  /*3120*/  BSYNC B1 ;  /* 0x0000000000017941 */ /* 0x000fea0003800000 */
.L_x_58:
        /* <DEDUP_REMOVED lines=9> */
.L_x_61:
[----:B------:R-:W-:Y:S05]  /*31c0*/  BSYNC B1 ;  /* 0x0000000000017941 */ /* 0x000fea0003800000 */
.L_x_60:
        /* <DEDUP_REMOVED lines=10> */
.L_x_63:
[----:B------:R-:W-:Y:S05]  /*3270*/  BSYNC B1 ;  /* 0x0000000000017941 */ /* 0x000fea0003800000 */
.L_x_62:
        /* <DEDUP_REMOVED lines=10> */
.L_x_65:
[----:B------:R-:W-:Y:S05]  /*3320*/  BSYNC B1 ;  /* 0x0000000000017941 */ /* 0x000fea0003800000 */
.L_x_64:
        /* <DEDUP_REMOVED lines=9> */
.L_x_67:
[----:B------:R-:W-:Y:S05]  /*33c0*/  BSYNC B1 ;  /* 0x0000000000017941 */ /* 0x000fea0003800000 */
.L_x_66:
        /* <DEDUP_REMOVED lines=9> */
.L_x_69:
[----:B------:R-:W-:Y:S05]  /*3460*/  BSYNC B1 ;  /* 0x0000000000017941 */ /* 0x000fea0003800000 */
.L_x_68:
        /* <DEDUP_REMOVED lines=10> */
.L_x_71:
[----:B------:R-:W-:Y:S05]  /*3510*/  BSYNC B1 ;  /* 0x0000000000017941 */ /* 0x000fea0003800000 */
.L_x_70:
        /* <DEDUP_REMOVED lines=10> */
.L_x_73:
[----:B------:R-:W-:Y:S05]  /*35c0*/  BSYNC B1 ;  /* 0x0000000000017941 */ /* 0x000fea0003800000 */
.L_x_72:
        /* <DEDUP_REMOVED lines=9> */
.L_x_75:
[----:B------:R-:W-:Y:S05]  /*3660*/  BSYNC B1 ;  /* 0x0000000000017941 */ /* 0x000fea0003800000 */
.L_x_74:
        /* <DEDUP_REMOVED lines=9> */
.L_x_77:
[----:B------:R-:W-:Y:S05]  /*3700*/  BSYNC B1 ;  /* 0x0000000000017941 */ /* 0x000fea0003800000 */
.L_x_76:
        /* <DEDUP_REMOVED lines=10> */
.L_x_79:
[----:B------:R-:W-:Y:S05]  /*37b0*/  BSYNC B1 ;  /* 0x0000000000017941 */ /* 0x000fea0003800000 */
.L_x_78:
        /* <DEDUP_REMOVED lines=10> */
.L_x_81:
[----:B------:R-:W-:Y:S05]  /*3860*/  BSYNC B1 ;  /* 0x0000000000017941 */ /* 0x000fea0003800000 */
.L_x_80:
        /* <DEDUP_REMOVED lines=9> */
.L_x_83:
[----:B------:R-:W-:Y:S05]  /*3900*/  BSYNC B1 ;  /* 0x0000000000017941 */ /* 0x000fea0003800000 */
.L_x_82:
        /* <DEDUP_REMOVED lines=9> */
.L_x_85:
[----:B------:R-:W-:Y:S05]  /*39a0*/  BSYNC B1 ;  /* 0x0000000000017941 */ /* 0x000fea0003800000 */
.L_x_84:
        /* <DEDUP_REMOVED lines=10> */
.L_x_87:
[----:B------:R-:W-:Y:S05]  /*3a50*/  BSYNC B1 ;  /* 0x0000000000017941 */ /* 0x000fea0003800000 */
.L_x_86:
        /* <DEDUP_REMOVED lines=10> */
.L_x_89:
[----:B------:R-:W-:Y:S05]  /*3b00*/  BSYNC B1 ;  /* 0x0000000000017941 */ /* 0x000fea0003800000 */
.L_x_88:
        /* <DEDUP_REMOVED lines=9> */
.L_x_91:
[----:B------:R-:W-:Y:S05]  /*3ba0*/  BSYNC B1 ;  /* 0x0000000000017941 */ /* 0x000fea0003800000 */
.L_x_90:
        /* <DEDUP_REMOVED lines=9> */
.L_x_93:
[----:B------:R-:W-:Y:S05]  /*3c40*/  BSYNC B1 ;  /* 0x0000000000017941 */ /* 0x000fea0003800000 */
.L_x_92:
        /* <DEDUP_REMOVED lines=10> */
.L_x_95:
[----:B------:R-:W-:Y:S05]  /*3cf0*/  BSYNC B1 ;  /* 0x0000000000017941 */ /* 0x000fea0003800000 */
.L_x_94:
        /* <DEDUP_REMOVED lines=10> */
.L_x_97:
[----:B------:R-:W-:Y:S05]  /*3da0*/  BSYNC B1 ;  /* 0x0000000000017941 */ /* 0x000fea0003800000 */
.L_x_96:
        /* <DEDUP_REMOVED lines=9> */
.L_x_99:
[----:B------:R-:W-:Y:S05]  /*3e40*/  BSYNC B1 ;  /* 0x0000000000017941 */ /* 0x000fea0003800000 */
.L_x_98:
        /* <DEDUP_REMOVED lines=9> */
.L_x_101:
[----:B------:R-:W-:Y:S05]  /*3ee0*/  BSYNC B1 ;  /* 0x0000000000017941 */ /* 0x000fea0003800000 */
.L_x_100:
        /* <DEDUP_REMOVED lines=10> */
.L_x_103:
[----:B------:R-:W-:Y:S05]  /*3f90*/  BSYNC B1 ;  /* 0x0000000000017941 */ /* 0x000fea0003800000 */
.L_x_102:
        /* <DEDUP_REMOVED lines=10> */
.L_x_105:
[----:B------:R-:W-:Y:S05]  /*4040*/  BSYNC B1 ;  /* 0x0000000000017941 */ /* 0x000fea0003800000 */
.L_x_104:
        /* <DEDUP_REMOVED lines=9> */
.L_x_107:
[----:B------:R-:W-:Y:S05]  /*40e0*/  BSYNC B1 ;  /* 0x0000000000017941 */ /* 0x000fea0003800000 */
.L_x_106:
        /* <DEDUP_REMOVED lines=9> */
.L_x_109:
[----:B------:R-:W-:Y:S05]  /*4180*/  BSYNC B1 ;  /* 0x0000000000017941 */ /* 0x000fea0003800000 */
.L_x_108:
        /* <DEDUP_REMOVED lines=10> */
.L_x_111:
[----:B------:R-:W-:Y:S05]  /*4230*/  BSYNC B1 ;  /* 0x0000000000017941 */ /* 0x000fea0003800000 */
.L_x_110:
        /* <DEDUP_REMOVED lines=10> */
.L_x_113:
[----:B------:R-:W-:Y:S05]  /*42e0*/  BSYNC B1 ;  /* 0x0000000000017941 */ /* 0x000fea0003800000 */
.L_x_112:
        /* <DEDUP_REMOVED lines=9> */
.L_x_115:
[----:B------:R-:W-:Y:S05]  /*4380*/  BSYNC B1 ;  /* 0x0000000000017941 */ /* 0x000fea0003800000 */
.L_x_114:
        /* <DEDUP_REMOVED lines=9> */
.L_x_117:
[----:B------:R-:W-:Y:S05]  /*4420*/  BSYNC B1 ;  /* 0x0000000000017941 */ /* 0x000fea0003800000 */
.L_x_116:
        /* <DEDUP_REMOVED lines=10> */
.L_x_119:
[----:B------:R-:W-:Y:S05]  /*44d0*/  BSYNC B1 ;  /* 0x0000000000017941 */ /* 0x000fea0003800000 */
.L_x_118:
        /* <DEDUP_REMOVED lines=10> */
.L_x_121:
[----:B------:R-:W-:Y:S05]  /*4580*/  BSYNC B1 ;  /* 0x0000000000017941 */ /* 0x000fea0003800000 */
.L_x_120:
        /* <DEDUP_REMOVED lines=9> */
.L_x_123:
[----:B------:R-:W-:Y:S05]  /*4620*/  BSYNC B1 ;  /* 0x0000000000017941 */ /* 0x000fea0003800000 */
.L_x_122:
        /* <DEDUP_REMOVED lines=9> */
.L_x_125:
[----:B------:R-:W-:Y:S05]  /*46c0*/  BSYNC B1 ;  /* 0x0000000000017941 */ /* 0x000fea0003800000 */
.L_x_124:
        /* <DEDUP_REMOVED lines=10> */
.L_x_127:
[----:B------:R-:W-:Y:S05]  /*4770*/  BSYNC B1 ;  /* 0x0000000000017941 */ /* 0x000fea0003800000 */
.L_x_126:
        /* <DEDUP_REMOVED lines=10> */
.L_x_129:
[----:B------:R-:W-:Y:S05]  /*4820*/  BSYNC B1 ;  /* 0x0000000000017941 */ /* 0x000fea0003800000 */
.L_x_128:
        /* <DEDUP_REMOVED lines=9> */
.L_x_131:
[----:B------:R-:W-:Y:S05]  /*48c0*/  BSYNC B1 ;  /* 0x0000000000017941 */ /* 0x000fea0003800000 */
.L_x_130:
        /* <DEDUP_REMOVED lines=9> */
.L_x_133:
[----:B------:R-:W-:Y:S05]  /*4960*/  BSYNC B1 ;  /* 0x0000000000017941 */ /* 0x000fea0003800000 */
.L_x_132:
        /* <DEDUP_REMOVED lines=10> */
.L_x_135:
[----:B------:R-:W-:Y:S05]  /*4a10*/  BSYNC B1 ;  /* 0x0000000000017941 */ /* 0x000fea0003800000 */
.L_x_134:
        /* <DEDUP_REMOVED lines=10> */
.L_x_137:
[----:B------:R-:W-:Y:S05]  /*4ac0*/  BSYNC B1 ;  /* 0x0000000000017941 */ /* 0x000fea0003800000 */
.L_x_136:
        /* <DEDUP_REMOVED lines=9> */
.L_x_139:
[----:B------:R-:W-:Y:S05]  /*4b60*/  BSYNC B1 ;  /* 0x0000000000017941 */ /* 0x000fea0003800000 */
.L_x_138:
        /* <DEDUP_REMOVED lines=9> */
.L_x_141:
[----:B------:R-:W-:Y:S05]  /*4c00*/  BSYNC B1 ;  /* 0x0000000000017941 */ /* 0x000fea0003800000 */
.L_x_140:
        /* <DEDUP_REMOVED lines=10> */
.L_x_143:
[----:B------:R-:W-:Y:S05]  /*4cb0*/  BSYNC B1 ;  /* 0x0000000000017941 */ /* 0x000fea0003800000 */
.L_x_142:
        /* <DEDUP_REMOVED lines=10> */
.L_x_145:
[----:B------:R-:W-:Y:S05]  /*4d60*/  BSYNC B1 ;  /* 0x0000000000017941 */ /* 0x000fea0003800000 */
.L_x_144:
        /* <DEDUP_REMOVED lines=9> */
.L_x_147:
[----:B------:R-:W-:Y:S05]  /*4e00*/  BSYNC B1 ;  /* 0x0000000000017941 */ /* 0x000fea0003800000 */
.L_x_146:
        /* <DEDUP_REMOVED lines=9> */
.L_x_149:
[----:B------:R-:W-:Y:S05]  /*4ea0*/  BSYNC B1 ;  /* 0x0000000000017941 */ /* 0x000fea0003800000 */
.L_x_148:
        /* <DEDUP_REMOVED lines=10> */
.L_x_151:
[----:B------:R-:W-:Y:S05]  /*4f50*/  BSYNC B1 ;  /* 0x0000000000017941 */ /* 0x000fea0003800000 */
.L_x_150:
        /* <DEDUP_REMOVED lines=10> */
.L_x_153:
[----:B------:R-:W-:Y:S05]  /*5000*/  BSYNC B1 ;  /* 0x0000000000017941 */ /* 0x000fea0003800000 */
.L_x_152:
        /* <DEDUP_REMOVED lines=9> */
.L_x_155:
[----:B------:R-:W-:Y:S05]  /*50a0*/  BSYNC B1 ;  /* 0x0000000000017941 */ /* 0x000fea0003800000 */
.L_x_154:
        /* <DEDUP_REMOVED lines=9> */
.L_x_157:
[----:B------:R-:W-:Y:S05]  /*5140*/  BSYNC B1 ;  /* 0x0000000000017941 */ /* 0x000fea0003800000 */
.L_x_156:
        /* <DEDUP_REMOVED lines=10> */
.L_x_159:
[----:B------:R-:W-:Y:S05]  /*51f0*/  BSYNC B1 ;  /* 0x0000000000017941 */ /* 0x000fea0003800000 */
.L_x_158:
        /* <DEDUP_REMOVED lines=10> */
.L_x_161:
[----:B------:R-:W-:Y:S05]  /*52a0*/  BSYNC B1 ;  /* 0x0000000000017941 */ /* 0x000fea0003800000 */
.L_x_160:
        /* <DEDUP_REMOVED lines=9> */
.L_x_163:
[----:B------:R-:W-:Y:S05]  /*5340*/  BSYNC B1 ;  /* 0x0000000000017941 */ /* 0x000fea0003800000 */
.L_x_162:
        /* <DEDUP_REMOVED lines=9> */
.L_x_165:
[----:B------:R-:W-:Y:S05]  /*53e0*/  BSYNC B1 ;  /* 0x0000000000017941 */ /* 0x000fea0003800000 */
.L_x_164:
        /* <DEDUP_REMOVED lines=10> */
.L_x_167:
[----:B------:R-:W-:Y:S05]  /*5490*/  BSYNC B1 ;  /* 0x0000000000017941 */ /* 0x000fea0003800000 */
.L_x_166:
        /* <DEDUP_REMOVED lines=10> */
.L_x_169:
[----:B------:R-:W-:Y:S05]  /*5540*/  BSYNC B1 ;  /* 0x0000000000017941 */ /* 0x000fea0003800000 */
.L_x_168:
        /* <DEDUP_REMOVED lines=9> */
.L_x_171:
[----:B------:R-:W-:Y:S05]  /*55e0*/  BSYNC B1 ;  /* 0x0000000000017941 */ /* 0x000fea0003800000 */
.L_x_170:
        /* <DEDUP_REMOVED lines=9> */
.L_x_173:
[----:B------:R-:W-:Y:S05]  /*5680*/  BSYNC B1 ;  /* 0x0000000000017941 */ /* 0x000fea0003800000 */
.L_x_172:
        /* <DEDUP_REMOVED lines=10> */
.L_x_175:
[----:B------:R-:W-:Y:S05]  /*5730*/  BSYNC B1 ;  /* 0x0000000000017941 */ /* 0x000fea0003800000 */
.L_x_174:
        /* <DEDUP_REMOVED lines=10> */
.L_x_177:
[----:B------:R-:W-:Y:S05]  /*57e0*/  BSYNC B1 ;  /* 0x0000000000017941 */ /* 0x000fea0003800000 */
.L_x_176:
        /* <DEDUP_REMOVED lines=9> */
.L_x_179:
[----:B------:R-:W-:Y:S05]  /*5880*/  BSYNC B1 ;  /* 0x0000000000017941 */ /* 0x000fea0003800000 */
.L_x_178:
        /* <DEDUP_REMOVED lines=9> */
.L_x_181:
[----:B------:R-:W-:Y:S05]  /*5920*/  BSYNC B1 ;  /* 0x0000000000017941 */ /* 0x000fea0003800000 */
.L_x_180:
        /* <DEDUP_REMOVED lines=10> */
.L_x_183:
[----:B------:R-:W-:Y:S05]  /*59d0*/  BSYNC B1 ;  /* 0x0000000000017941 */ /* 0x000fea0003800000 */
.L_x_182:
        /* <DEDUP_REMOVED lines=10> */
.L_x_185:
[----:B------:R-:W-:Y:S05]  /*5a80*/  BSYNC B1 ;  /* 0x0000000000017941 */ /* 0x000fea0003800000 */
.L_x_184:
        /* <DEDUP_REMOVED lines=9> */
.L_x_187:
[----:B------:R-:W-:Y:S05]  /*5b20*/  BSYNC B1 ;  /* 0x0000000000017941 */ /* 0x000fea0003800000 */
.L_x_186:
        /* <DEDUP_REMOVED lines=9> */
.L_x_189:
[----:B------:R-:W-:Y:S05]  /*5bc0*/  BSYNC B1 ;  /* 0x0000000000017941 */ /* 0x000fea0003800000 */
.L_x_188:
        /* <DEDUP_REMOVED lines=10> */
.L_x_191:
[----:B------:R-:W-:Y:S05]  /*5c70*/  BSYNC B1 ;  /* 0x0000000000017941 */ /* 0x000fea0003800000 */
.L_x_190:
        /* <DEDUP_REMOVED lines=10> */
.L_x_193:
[----:B------:R-:W-:Y:S05]  /*5d20*/  BSYNC B1 ;  /* 0x0000000000017941 */ /* 0x000fea0003800000 */
.L_x_192:
        /* <DEDUP_REMOVED lines=9> */
.L_x_195:
[----:B------:R-:W-:Y:S05]  /*5dc0*/  BSYNC B1 ;  /* 0x0000000000017941 */ /* 0x000fea0003800000 */
.L_x_194:
        /* <DEDUP_REMOVED lines=9> */
.L_x_197:
[----:B------:R-:W-:Y:S05]  /*5e60*/  BSYNC B1 ;  /* 0x0000000000017941 */ /* 0x000fea0003800000 */
.L_x_196:
        /* <DEDUP_REMOVED lines=10> */
.L_x_199:
[----:B------:R-:W-:Y:S05]  /*5f10*/  BSYNC B1 ;  /* 0x0000000000017941 */ /* 0x000fea0003800000 */
.L_x_198:
        /* <DEDUP_REMOVED lines=10> */
.L_x_201:
[----:B------:R-:W-:Y:S05]  /*5fc0*/  BSYNC B1 ;  /* 0x0000000000017941 */ /* 0x000fea0003800000 */
.L_x_200:
        /* <DEDUP_REMOVED lines=9> */
.L_x_203:
[----:B------:R-:W-:Y:S05]  /*6060*/  BSYNC B1 ;  /* 0x0000000000017941 */ /* 0x000fea0003800000 */
.L_x_202:
        /* <DEDUP_REMOVED lines=9> */
.L_x_205:
[----:B------:R-:W-:Y:S05]  /*6100*/  BSYNC B1 ;  /* 0x0000000000017941 */ /* 0x000fea0003800000 */
.L_x_204:
        /* <DEDUP_REMOVED lines=10> */
.L_x_207:
[----:B------:R-:W-:Y:S05]  /*61b0*/  BSYNC B1 ;  /* 0x0000000000017941 */ /* 0x000fea0003800000 */
.L_x_206:
        /* <DEDUP_REMOVED lines=10> */
.L_x_209:
[----:B------:R-:W-:Y:S05]  /*6260*/  BSYNC B1 ;  /* 0x0000000000017941 */ /* 0x000fea0003800000 */
.L_x_208:
        /* <DEDUP_REMOVED lines=9> */
.L_x_211:
[----:B------:R-:W-:Y:S05]  /*6300*/  BSYNC B1 ;  /* 0x0000000000017941 */ /* 0x000fea0003800000 */
.L_x_210:
        /* <DEDUP_REMOVED lines=9> */
.L_x_213:
[----:B------:R-:W-:Y:S05]  /*63a0*/  BSYNC B1 ;  /* 0x0000000000017941 */ /* 0x000fea0003800000 */
.L_x_212:
        /* <DEDUP_REMOVED lines=10> */
.L_x_215:
[----:B------:R-:W-:Y:S05]  /*6450*/  BSYNC B1 ;  /* 0x0000000000017941 */ /* 0x000fea0003800000 */
.L_x_214:
        /* <DEDUP_REMOVED lines=10> */
.L_x_217:
[----:B------:R-:W-:Y:S05]  /*6500*/  BSYNC B1 ;  /* 0x0000000000017941 */ /* 0x000fea0003800000 */
.L_x_216:
        /* <DEDUP_REMOVED lines=9> */
.L_x_219:
[----:B------:R-:W-:Y:S05]  /*65a0*/  BSYNC B1 ;  /* 0x0000000000017941 */ /* 0x000fea0003800000 */
.L_x_218:
        /* <DEDUP_REMOVED lines=9> */
.L_x_221:
[----:B------:R-:W-:Y:S05]  /*6640*/  BSYNC B1 ;  /* 0x0000000000017941 */ /* 0x000fea0003800000 */
.L_x_220:
        /* <DEDUP_REMOVED lines=10> */
.L_x_223:
[----:B------:R-:W-:Y:S05]  /*66f0*/  BSYNC B1 ;  /* 0x0000000000017941 */ /* 0x000fea0003800000 */
.L_x_222:
        /* <DEDUP_REMOVED lines=10> */
.L_x_225:
[----:B------:R-:W-:Y:S05]  /*67a0*/  BSYNC B1 ;  /* 0x0000000000017941 */ /* 0x000fea0003800000 */
.L_x_224:
        /* <DEDUP_REMOVED lines=9> */
.L_x_227:
[----:B------:R-:W-:Y:S05]  /*6840*/  BSYNC B1 ;  /* 0x0000000000017941 */ /* 0x000fea0003800000 */
.L_x_226:
        /* <DEDUP_REMOVED lines=9> */
.L_x_229:
[----:B------:R-:W-:Y:S05]  /*68e0*/  BSYNC B1 ;  /* 0x0000000000017941 */ /* 0x000fea0003800000 */
.L_x_228:
        /* <DEDUP_REMOVED lines=10> */
.L_x_231:
[----:B------:R-:W-:Y:S05]  /*6990*/  BSYNC B1 ;  /* 0x0000000000017941 */ /* 0x000fea0003800000 */
.L_x_230:
        /* <DEDUP_REMOVED lines=10> */
.L_x_233:
[----:B------:R-:W-:Y:S05]  /*6a40*/  BSYNC B1 ;  /* 0x0000000000017941 */ /* 0x000fea0003800000 */
.L_x_232:
        /* <DEDUP_REMOVED lines=9> */
.L_x_235:
[----:B------:R-:W-:Y:S05]  /*6ae0*/  BSYNC B1 ;  /* 0x0000000000017941 */ /* 0x000fea0003800000 */
.L_x_234:
        /* <DEDUP_REMOVED lines=9> */
.L_x_237:
[----:B------:R-:W-:Y:S05]  /*6b80*/  BSYNC B1 ;  /* 0x0000000000017941 */ /* 0x000fea0003800000 */
.L_x_236:
        /* <DEDUP_REMOVED lines=10> */
.L_x_239:
[----:B------:R-:W-:Y:S05]  /*6c30*/  BSYNC B1 ;  /* 0x0000000000017941 */ /* 0x000fea0003800000 */
.L_x_238:
        /* <DEDUP_REMOVED lines=10> */
.L_x_241:
[----:B------:R-:W-:Y:S05]  /*6ce0*/  BSYNC B1 ;  /* 0x0000000000017941 */ /* 0x000fea0003800000 */
.L_x_240:
        /* <DEDUP_REMOVED lines=9> */
.L_x_243:
[----:B------:R-:W-:Y:S05]  /*6d80*/  BSYNC B1 ;  /* 0x0000000000017941 */ /* 0x000fea0003800000 */
.L_x_242:
        /* <DEDUP_REMOVED lines=9> */
.L_x_245:
[----:B------:R-:W-:Y:S05]  /*6e20*/  BSYNC B1 ;  /* 0x0000000000017941 */ /* 0x000fea0003800000 */
.L_x_244:
        /* <DEDUP_REMOVED lines=10> */
.L_x_247:
[----:B------:R-:W-:Y:S05]  /*6ed0*/  BSYNC B1 ;  /* 0x0000000000017941 */ /* 0x000fea0003800000 */
.L_x_246:
        /* <DEDUP_REMOVED lines=10> */
.L_x_249:
[----:B------:R-:W-:Y:S05]  /*6f80*/  BSYNC B1 ;  /* 0x0000000000017941 */ /* 0x000fea0003800000 */
.L_x_248:
        /* <DEDUP_REMOVED lines=9> */
.L_x_251:
[----:B------:R-:W-:Y:S05]  /*7020*/  BSYNC B1 ;  /* 0x0000000000017941 */ /* 0x000fea0003800000 */
.L_x_250:
        /* <DEDUP_REMOVED lines=9> */
.L_x_253:
[----:B------:R-:W-:Y:S05]  /*70c0*/  BSYNC B1 ;  /* 0x0000000000017941 */ /* 0x000fea0003800000 */
.L_x_252:
        /* <DEDUP_REMOVED lines=10> */
.L_x_255:
[----:B------:R-:W-:Y:S05]  /*7170*/  BSYNC B1 ;  /* 0x0000000000017941 */ /* 0x000fea0003800000 */
.L_x_254:
        /* <DEDUP_REMOVED lines=10> */
.L_x_257:
[----:B------:R-:W-:Y:S05]  /*7220*/  BSYNC B1 ;  /* 0x0000000000017941 */ /* 0x000fea0003800000 */
.L_x_256:
        /* <DEDUP_REMOVED lines=9> */
.L_x_259:
[----:B------:R-:W-:Y:S05]  /*72c0*/  BSYNC B1 ;  /* 0x0000000000017941 */ /* 0x000fea0003800000 */
.L_x_258:
        /* <DEDUP_REMOVED lines=9> */
.L_x_261:
[----:B------:R-:W-:Y:S05]  /*7360*/  BSYNC B1 ;  /* 0x0000000000017941 */ /* 0x000fea0003800000 */
.L_x_260:
        /* <DEDUP_REMOVED lines=10> */
.L_x_263:
[----:B------:R-:W-:Y:S05]  /*7410*/  BSYNC B1 ;  /* 0x0000000000017941 */ /* 0x000fea0003800000 */
.L_x_262:
        /* <DEDUP_REMOVED lines=10> */
.L_x_265:
[----:B------:R-:W-:Y:S05]  /*74c0*/  BSYNC B1 ;  /* 0x0000000000017941 */ /* 0x000fea0003800000 */
.L_x_264:
        /* <DEDUP_REMOVED lines=9> */
.L_x_267:
[----:B------:R-:W-:Y:S05]  /*7560*/  BSYNC B1 ;  /* 0x0000000000017941 */ /* 0x000fea0003800000 */
.L_x_266:
        /* <DEDUP_REMOVED lines=9> */
.L_x_269:
[----:B------:R-:W-:Y:S05]  /*7600*/  BSYNC B1 ;  /* 0x0000000000017941 */ /* 0x000fea0003800000 */
.L_x_268:
        /* <DEDUP_REMOVED lines=10> */
.L_x_271:
[----:B------:R-:W-:Y:S05]  /*76b0*/  BSYNC B1 ;  /* 0x0000000000017941 */ /* 0x000fea0003800000 */
.L_x_270:
        /* <DEDUP_REMOVED lines=10> */
.L_x_273:
[----:B------:R-:W-:Y:S05]  /*7760*/  BSYNC B1 ;  /* 0x0000000000017941 */ /* 0x000fea0003800000 */
.L_x_272:
        /* <DEDUP_REMOVED lines=9> */
.L_x_275:
[----:B------:R-:W-:Y:S05]  /*7800*/  BSYNC B1 ;  /* 0x0000000000017941 */ /* 0x000fea0003800000 */
.L_x_274:
        /* <DEDUP_REMOVED lines=9> */
.L_x_277:
[----:B------:R-:W-:Y:S05]  /*78a0*/  BSYNC B1 ;  /* 0x0000000000017941 */ /* 0x000fea0003800000 */
.L_x_276:
        /* <DEDUP_REMOVED lines=10> */
.L_x_279:
[----:B------:R-:W-:Y:S05]  /*7950*/  BSYNC B1 ;  /* 0x0000000000017941 */ /* 0x000fea0003800000 */
.L_x_278:
        /* <DEDUP_REMOVED lines=10> */
.L_x_281:
[----:B------:R-:W-:Y:S05]  /*7a00*/  BSYNC B1 ;  /* 0x0000000000017941 */ /* 0x000fea0003800000 */
.L_x_280:
[----:B01-3-5:R-:W-:Y:S01]  /*7a10*/  LOP3.LUT R7, R19, 0xffffe000, RZ, 0xc0, !PT ;  /* 0xffffe00013077812 */ /* 0x02bfe200078ec0ff */
        /* <DEDUP_REMOVED lines=8> */
.L_x_283:
[----:B------:R-:W-:Y:S05]  /*7aa0*/  BSYNC B1 ;  /* 0x0000000000017941 */ /* 0x000fea0003800000 */
.L_x_282:
[----:B0---45:R-:W-:Y:S01]  /*7ab0*/  LOP3.LUT R5, R19, 0xffffe000, RZ, 0xc0, !PT ;  /* 0xffffe00013057812 */ /* 0x031fe200078ec0ff */
[----:B------:R-:W-:Y:S01]  /*7ac0*/  @P1 IMAD.MOV.U32 R4, RZ, RZ, R10 ;  /* 0x000000ffff041224 */ /* 0x000fe200078e000a */
[----:B------:R-:W-:Y:S01]  /*7ad0*/  ISETP.GT.AND P0, PT, R3, 0x8, P0 ;  /* 0x000000080300780c */ /* 0x000fe20000704270 */
[----:B------:R-:W-:Y:S02]  /*7ae0*/  BSSY B1, `(.L_x_284) ;  /* 0x0000008000017945 */ /* 0x000fe40003800000 */
[----:B------:R-:W-:-:S04]  /*7af0*/  FMUL R5, R5, R152 ;  /* 0x0000009805057220 */ /* 0x000fc80000400000 */
[----:B------:R-:W-:Y:S01]  /*7b00*/  FFMA R7, R150, R153, R5 ;  /* 0x0000009996077223 */ /* 0x000fe20000000005 */
[----:B------:R-:W-:-:S04]  /*7b10*/  @P1 IMAD.MOV.U32 R5, RZ, RZ, R11 ;  /* 0x000000ffff051224 */ /* 0x000fc800078e000b */
[----:B------:R-:W-:-:S05]  /*7b20*/  F2FP.TF32.F32.PACK_B R7, R7 ;  /* 0x00000007ff07723e */ /* 0x000fca00024050ff */
[----:B------:R0:W-:Y:S01]  /*7b30*/  @P1 STG.E desc[UR36][R4.64+0x3e0], R7 ;  /* 0x0003e00704001986 */ /* 0x0001e2000c101924 */
[----:B------:R-:W-:Y:S05]  /*7b40*/  @!P0 BRA `(.L_x_285) ;  /* 0x0000000000048947 */ /* 0x000fea0003800000 */
[----:B------:R3:W5:Y:S02]  /*7b50*/  LDG.E.LTC128B R19, desc[UR36][R8.64+0x3e4] ;  /* 0x0003e42408137981 */ /* 0x000764000c1e1920 */
.L_x_285:
[----:B------:R-:W-:Y:S05]  /*7b60*/  BSYNC B1 ;  /* 0x0000000000017941 */ /* 0x000fea0003800000 */
.L_x_284:
[----:B------:R-:W-:Y:S05]  /*7b70*/  @!P0 BRA `(.L_x_286) ;  /* 0x0000002400488947 */ /* 0x000fea0003800000 */
[----:B-----5:R-:W-:-:S05]  /*7b80*/  LOP3.LUT R19, R19, 0xffffe000, RZ, 0xc0, !PT ;  /* 0xffffe00013137812 */ /* 0x020fca00078ec0ff */
[----:B------:R-:W-:-:S04]  /*7b90*/  FMUL R0, R19, R152 ;  /* 0x0000009813007220 */ /* 0x000fc80000400000 */
[----:B------:R-:W-:-:S05]  /*7ba0*/  FFMA R151, R151, R153, R0 ;  /* 0x0000009997977223 */ /* 0x000fca0000000000 */
[----:B------:R-:W-:-:S05]  /*7bb0*/  F2FP.TF32.F32.PACK_B R151, R151 ;  /* 0x00000097ff97723e */ /* 0x000fca00024050ff */
[----:B------:R4:W-:Y:S01]  /*7bc0*/  STG.E desc[UR36][R10.64+0x3e4], R151 ;  /* 0x0003e4970a007986 */ /* 0x0009e2000c101924 */
[----:B------:R-:W-:Y:S05]  /*7bd0*/  BRA `(.L_x_286) ;  /* 0x0000002400307947 */ /* 0x000fea0003800000 */
.L_x_33:
[----:B------:R-:W-:Y:S01]  /*7be0*/  ISETP.GT.AND P3, PT, R0, 0x1, PT ;  /* 0x000000010000780c */ /* 0x000fe20003f64270 */
[----:B------:R-:W-:Y:S01]  /*7bf0*/  ULDC.64 UR4, c[0x0][0x5c0] ;  /* 0x0001700000047ab9 */ /* 0x000fe20000000a00 */
[-C--:B------:R-:W-:Y:S01]  /*7c00*/  FMUL R9, R24, R153.reuse ;  /* 0x0000009918097220 */ /* 0x080fe20000400000 */
[C---:B------:R-:W-:Y:S01]  /*7c10*/  LEA R4, P4, R164.reuse, UR4, 0x2 ;  /* 0x00000004a4047c11 */ /* 0x040fe2000f8810ff */
[-C--:B------:R-:W-:Y:S01]  /*7c20*/  FMUL R25, R25, R153.reuse ;  /* 0x0000009919197220 */ /* 0x080fe20000400000 */
[----:B------:R-:W-:Y:S01]  /*7c30*/  ISETP.GT.AND P0, PT, R3, RZ, P3 ;  /* 0x000000ff0300720c */ /* 0x000fe20001f04270 */
[-C--:B------:R-:W-:Y:S01]  /*7c40*/  FMUL R27, R27, R153.reuse ;  /* 0x000000991b1b7220 */ /* 0x080fe20000400000 */
[----:B------:R-:W-:Y:S01]  /*7c50*/  LEA.HI.X R5, R164, UR5, R177, 0x2, P4 ;  /* 0x00000005a4057c11 */ /* 0x000fe2000a0f14b1 */
[----:B------:R-:W-:Y:S01]  /*7c60*/  FMUL R29, R29, R153 ;  /* 0x000000991d1d7220 */ /* 0x000fe20000400000 */
[----:B------:R-:W-:Y:S01]  /*7c70*/  F2FP.TF32.F32.PACK_B R9, R9 ;  /* 0x00000009ff09723e */ /* 0x000fe200024050ff */
[----:B------:R-:W-:Y:S01]  /*7c80*/  FMUL R31, R31, R153 ;  /* 0x000000991f1f7220 */ /* 0x000fe20000400000 */
[----:B------:R-:W-:Y:S01]  /*7c90*/  F2FP.TF32.F32.PACK_B R25, R25 ;  /* 0x00000019ff19723e */ /* 0x000fe200024050ff */
[-C--:B------:R-:W-:Y:S01]  /*7ca0*/  FMUL R13, R32, R153.reuse ;  /* 0x00000099200d7220 */ /* 0x080fe20000400000 */
[C---:B------:R-:W-:Y:S01]  /*7cb0*/  SHF.L.U64.HI R7, R10.reuse, 0x5, R11 ;  /* 0x000000050a077819 */ /* 0x040fe2000001020b */
[----:B------:R0:W-:Y:S01]  /*7cc0*/  @P2 STG.E desc[UR36][R4.64], R9 ;  /* 0x0000000904002986 */ /* 0x0001e2000c101924 */
[----:B------:R-:W-:Y:S01]  /*7cd0*/  LEA R6, P4, R10, R4, 0x5 ;  /* 0x000000040a067211 */ /* 0x000fe200078828ff */
[-C--:B------:R-:W-:Y:S01]  /*7ce0*/  FMUL R11, R26, R153.reuse ;  /* 0x000000991a0b7220 */ /* 0x080fe20000400000 */
[----:B------:R-:W-:Y:S01]  /*7cf0*/  ISETP.GT.AND P1, PT, R3, 0x8, P1 ;  /* 0x000000080300780c */ /* 0x000fe20000f24270 */
[----:B------:R-:W-:Y:S01]  /*7d00*/  @P0 STG.E desc[UR36][R4.64+0x4], R25 ;  /* 0x0000041904000986 */ /* 0x000fe2000c101924 */
[C---:B------:R-:W-:Y:S01]  /*7d10*/  ISETP.GT.AND P2, PT, R0.reuse, 0x8, PT ;  /* 0x000000080000780c */ /* 0x040fe20003f44270 */
[----:B------:R-:W-:Y:S01]  /*7d20*/  IMAD.X R7, R7, 0x1, R5, P4 ;  /* 0x0000000107077824 */ /* 0x000fe200020e0605 */
[----:B------:R-:W-:Y:S01]  /*7d30*/  ISETP.GT.AND P3, PT, R3, 0x8, P3 ;  /* 0x000000080300780c */ /* 0x000fe20001f64270 */
[-C--:B------:R-:W-:Y:S01]  /*7d40*/  FMUL R33, R33, R153.reuse ;  /* 0x0000009921217220 */ /* 0x080fe20000400000 */
[----:B------:R-:W-:Y:S01]  /*7d50*/  ISETP.GT.AND P0, PT, R0, 0x9, PT ;  /* 0x000000090000780c */ /* 0x000fe20003f04270 */
[-C--:B------:R-:W-:Y:S01]  /*7d60*/  FMUL R35, R35, R153.reuse ;  /* 0x0000009923237220 */ /* 0x080fe20000400000 */
[C---:B------:R-:W-:Y:S01]  /*7d70*/  ISETP.GT.AND P5, PT, R3.reuse, RZ, P2 ;  /* 0x000000ff0300720c */ /* 0x040fe200017a4270 */
[-C--:B0-----:R-:W-:Y:S01]  /*7d80*/  FMUL R9, R28, R153.reuse ;  /* 0x000000991c097220 */ /* 0x081fe20000400000 */
[----:B------:R-:W-:Y:S01]  /*7d90*/  ISETP.GT.AND P4, PT, R3, RZ, P0 ;  /* 0x000000ff0300720c */ /* 0x000fe20000784270 */
[----:B------:R-:W-:Y:S01]  /*7da0*/  FMUL R37, R37, R153 ;  /* 0x0000009925257220 */ /* 0x000fe20000400000 */
[----:B------:R-:W-:Y:S01]  /*7db0*/  F2FP.TF32.F32.PACK_B R11, R11 ;  /* 0x0000000bff0b723e */ /* 0x000fe200024050ff */
[----:B------:R-:W-:Y:S01]  /*7dc0*/  FMUL R39, R39, R153 ;  /* 0x0000009927277220 */ /* 0x000fe20000400000 */
[----:B------:R-:W-:Y:S01]  /*7dd0*/  F2FP.TF32.F32.PACK_B R27, R27 ;  /* 0x0000001bff1b723e */ /* 0x000fe200024050ff */
[----:B------:R-:W-:Y:S01]  /*7de0*/  FMUL R41, R41, R153 ;  /* 0x0000009929297220 */ /* 0x000fe20000400000 */
[----:B------:R-:W-:Y:S01]  /*7df0*/  F2FP.TF32.F32.PACK_B R9, R9 ;  /* 0x00000009ff09723e */ /* 0x000fe200024050ff */
[----:B------:R0:W-:Y:S01]  /*7e00*/  @P1 STG.E desc[UR36][R6.64], R11 ;  /* 0x0000000b06001986 */ /* 0x0001e2000c101924 */
[----:B------:R-:W-:Y:S01]  /*7e10*/  F2FP.TF32.F32.PACK_B R29, R29 ;  /* 0x0000001dff1d723e */ /* 0x000fe200024050ff */
[-C--:B------:R-:W-:Y:S01]  /*7e20*/  FMUL R43, R43, R153.reuse ;  /* 0x000000992b2b7220 */ /* 0x080fe20000400000 */
[C---:B------:R-:W-:Y:S01]  /*7e30*/  ISETP.GT.AND P1, PT, R0.reuse, 0x10, PT ;  /* 0x000000100000780c */ /* 0x040fe20003f24270 */
[----:B------:R-:W-:Y:S01]  /*7e40*/  @P3 STG.E desc[UR36][R6.64+0x4], R27 ;  /* 0x0000041b06003986 */ /* 0x000fe2000c101924 */
[----:B------:R-:W-:Y:S01]  /*7e50*/  ISETP.GT.AND P3, PT, R0, 0x11, PT ;  /* 0x000000110000780c */ /* 0x000fe20003f64270 */
[-C--:B------:R-:W-:Y:S01]  /*7e60*/  FMUL R45, R45, R153.reuse ;  /* 0x000000992d2d7220 */ /* 0x080fe20000400000 */
[C---:B------:R-:W-:Y:S01]  /*7e70*/  ISETP.GT.AND P2, PT, R3.reuse, 0x8, P2 ;  /* 0x000000080300780c */ /* 0x040fe20001744270 */
[----:B------:R1:W-:Y:S01]  /*7e80*/  @P5 STG.E desc[UR36][R4.64+0x20], R9 ;  /* 0x0000200904005986 */ /* 0x0003e2000c101924 */
[----:B------:R-:W-:Y:S01]  /*7e90*/  ISETP.GT.AND P0, PT, R3, 0x8, P0 ;  /* 0x000000080300780c */ /* 0x000fe20000704270 */
[-C--:B------:R-:W-:Y:S01]  /*7ea0*/  FMUL R47, R47, R153.reuse ;  /* 0x000000992f2f7220 */ /* 0x080fe20000400000 */
[C---:B------:R-:W-:Y:S01]  /*7eb0*/  ISETP.GT.AND P5, PT, R3.reuse, RZ, P1 ;  /* 0x000000ff0300720c */ /* 0x040fe20000fa4270 */
[----:B------:R-:W-:Y:S01]  /*7ec0*/  @P4 STG.E desc[UR36][R4.64+0x24], R29 ;  /* 0x0000241d04004986 */ /* 0x000fe2000c101924 */
        /* <DEDUP_REMOVED lines=8> */
[----:B-1----:R-:W-:Y:S01]  /*7f50*/  FMUL R9, R34, R153 ;  /* 0x0000009922097220 */ /* 0x002fe20000400000 */
[----:B------:R-:W-:Y:S01]  /*7f60*/  F2FP.TF32.F32.PACK_B R33, R33 ;  /* 0x00000021ff21723e */ /* 0x000fe200024050ff */
[----:B------:R0:W-:Y:S01]  /*7f70*/  @P2 STG.E desc[UR36][R6.64+0x20], R11 ;  /* 0x0000200b06002986 */ /* 0x0001e2000c101924 */
[----:B------:R-:W-:Y:S01]  /*7f80*/  ISETP.GT.AND P1, PT, R3, 0x8, P1 ;  /* 0x000000080300780c */ /* 0x000fe20000f24270 */
[-C--:B------:R-:W-:Y:S01]  /*7f90*/  FMUL R55, R55, R153.reuse ;  /* 0x0000009937377220 */ /* 0x080fe20000400000 */
[C---:B------:R-:W-:Y:S01]  /*7fa0*/  ISETP.GT.AND P2, PT, R0.reuse, 0x19, PT ;  /* 0x000000190000780c */ /* 0x040fe20003f44270 */
[----:B------:R-:W-:Y:S01]  /*7fb0*/  @P0 STG.E desc[UR36][R6.64+0x24], R31 ;  /* 0x0000241f06000986 */ /* 0x000fe2000c101924 */
[----:B------:R-:W-:Y:S01]  /*7fc0*/  ISETP.GT.AND P0, PT, R0, 0x18, PT ;  /* 0x000000180000780c */ /* 0x000fe20003f04270 */
[----:B------:R-:W-:Y:S01]  /*7fd0*/  FMUL R57, R57, R153 ;  /* 0x0000009939397220 */ /* 0x000fe20000400000 */
[----:B------:R-:W-:Y:S01]  /*7fe0*/  F2FP.TF32.F32.PACK_B R9, R9 ;  /* 0x00000009ff09723e */ /* 0x000fe200024050ff */
[----:B------:R1:W-:Y:S01]  /*7ff0*/  @P5 STG.E desc[UR36][R4.64+0x40], R13 ;  /* 0x0000400d04005986 */ /* 0x0003e2000c101924 */
[----:B------:R-:W-:Y:S01]  /*8000*/  ISETP.GT.AND P5, PT, R3, RZ, P0 ;  /* 0x000000ff0300720c */ /* 0x000fe200007a4270 */
[----:B------:R-:W-:Y:S01]  /*8010*/  FMUL R59, R59, R153 ;  /* 0x000000993b3b7220 */ /* 0x000fe20000400000 */
[----:B------:R-:W-:Y:S01]  /*8020*/  F2FP.TF32.F32.PACK_B R35, R35 ;  /* 0x00000023ff23723e */ /* 0x000fe200024050ff */
[----:B------:R-:W-:Y:S01]  /*8030*/  @P4 STG.E desc[UR36][R4.64+0x44], R33 ;  /* 0x0000442104004986 */ /* 0x000fe2000c101924 */
[C---:B------:R-:W-:Y:S01]  /*8040*/  ISETP.GT.AND P4, PT, R3.reuse, 0x8, P3 ;  /* 0x000000080300780c */ /* 0x040fe20001f84270 */
[----:B0-----:R-:W-:Y:S01]  /*8050*/  FMUL R11, R36, R153 ;  /* 0x00000099240b7220 */ /* 0x001fe20000400000 */
[----:B------:R-:W-:Y:S01]  /*8060*/  ISETP.GT.AND P3, PT, R3, RZ, P2 ;  /* 0x000000ff0300720c */ /* 0x000fe20001764270 */
[----:B------:R0:W-:Y:S01]  /*8070*/  @P1 STG.E desc[UR36][R6.64+0x40], R9 ;  /* 0x0000400906001986 */ /* 0x0001e2000c101924 */
[----:B------:R-:W-:Y:S01]  /*8080*/  F2FP.TF32.F32.PACK_B R37, R37 ;  /* 0x00000025ff25723e */ /* 0x000fe200024050ff */
[----:B------:R-:W-:Y:S01]  /*8090*/  FMUL R61, R61, R153 ;  /* 0x000000993d3d7220 */ /* 0x000fe20000400000 */
[----:B------:R-:W-:Y:S01]  /*80a0*/  F2FP.TF32.F32.PACK_B R11, R11 ;  /* 0x0000000bff0b723e */ /* 0x000fe200024050ff */
[-C--:B-1----:R-:W-:Y:S01]  /*80b0*/  FMUL R13, R40, R153.reuse ;  /* 0x00000099280d7220 */ /* 0x082fe20000400000 */
[----:B------:R-:W-:Y:S01]  /*80c0*/  ISETP.GT.AND P1, PT, R0, 0x20, PT ;  /* 0x000000200000780c */ /* 0x000fe20003f24270 */
[-C--:B------:R-:W-:Y:S01]  /*80d0*/  FMUL R63, R63, R153.reuse ;  /* 0x000000993f3f7220 */ /* 0x080fe20000400000 */
[----:B------:R-:W-:Y:S01]  /*80e0*/  ISETP.GT.AND P0, PT, R3, 0x8, P0 ;  /* 0x000000080300780c */ /* 0x000fe20000704270 */
[----:B------:R-:W-:Y:S01]  /*80f0*/  FMUL R65, R65, R153 ;  /* 0x0000009941417220 */ /* 0x000fe20000400000 */
[----:B------:R-:W-:Y:S01]  /*8100*/  F2FP.TF32.F32.PACK_B R39, R39 ;  /* 0x00000027ff27723e */ /* 0x000fe200024050ff */
[----:B------:R-:W-:Y:S01]  /*8110*/  @P4 STG.E desc[UR36][R6.64+0x44], R35 ;  /* 0x0000442306004986 */ /* 0x000fe2000c101924 */
[C---:B------:R-:W-:Y:S01]  /*8120*/  ISETP.GT.AND P4, PT, R3.reuse, 0x8, P2 ;  /* 0x000000080300780c */ /* 0x040fe20001784270 */
[-C--:B0-----:R-:W-:Y:S01]  /*8130*/  FMUL R9, R38, R153.reuse ;  /* 0x0000009926097220 */ /* 0x081fe20000400000 */
[C---:B------:R-:W-:Y:S01]  /*8140*/  ISETP.GT.AND P2, PT, R0.reuse, 0x21, PT ;  /* 0x000000210000780c */ /* 0x040fe20003f44270 */
[----:B------:R0:W-:Y:S01]  /*8150*/  @P5 STG.E desc[UR36][R4.64+0x60], R11 ;  /* 0x0000600b04005986 */ /* 0x0001e2000c101924 */
[----:B------:R-:W-:Y:S01]  /*8160*/  ISETP.GT.AND P5, PT, R3, RZ, P1 ;  /* 0x000000ff0300720c */ /* 0x000fe20000fa4270 */
[----:B------:R-:W-:Y:S01]  /*8170*/  FMUL R67, R67, R153 ;  /* 0x0000009943437220 */ /* 0x000fe20000400000 */
[----:B------:R-:W-:Y:S01]  /*8180*/  F2FP.TF32.F32.PACK_B R9, R9 ;  /* 0x00000009ff09723e */ /* 0x000fe200024050ff */
[----:B------:R-:W-:Y:S01]  /*8190*/  @P3 STG.E desc[UR36][R4.64+0x64], R37 ;  /* 0x0000642504003986 */ /* 0x000fe2000c101924 */
[----:B------:R-:W-:Y:S01]  /*81a0*/  ISETP.GT.AND P3, PT, R3, RZ, P2 ;  /* 0x000000ff0300720c */ /* 0x000fe20001764270 */
[----:B------:R-:W-:Y:S01]  /*81b0*/  FMUL R69, R69, R153 ;  /* 0x0000009945457220 */ /* 0x000fe20000400000 */
[----:B------:R-:W-:Y:S01]  /*81c0*/  F2FP.TF32.F32.PACK_B R13, R13 ;  /* 0x0000000dff0d723e */ /* 0x000fe200024050ff */
[----:B------:R1:W-:Y:S01]  /*81d0*/  @P0 STG.E desc[UR36][R6.64+0x60], R9 ;  /* 0x0000600906000986 */ /* 0x0003e2000c101924 */
[----:B------:R-:W-:Y:S01]  /*81e0*/  F2FP.TF32.F32.PACK_B R41, R41 ;  /* 0x00000029ff29723e */ /* 0x000fe200024050ff */
[-C--:B------:R-:W-:Y:S01]  /*81f0*/  FMUL R71, R71, R153.reuse ;  /* 0x0000009947477220 */ /* 0x080fe20000400000 */
[----:B------:R-:W-:Y:S01]  /*8200*/  ISETP.GT.AND P0, PT, R0, 0x28, PT ;  /* 0x000000280000780c */ /* 0x000fe20003f04270 */
[----:B------:R-:W-:Y:S01]  /*8210*/  @P4 STG.E desc[UR36][R6.64+0x64], R39 ;  /* 0x0000642706004986 */ /* 0x000fe2000c101924 */
[C---:B------:R-:W-:Y:S01]  /*8220*/  ISETP.GT.AND P1, PT, R3.reuse, 0x8, P1 ;  /* 0x000000080300780c */ /* 0x040fe20000f24270 */
[-C--:B0-----:R-:W-:Y:S01]  /*8230*/  FMUL R11, R44, R153.reuse ;  /* 0x000000992c0b7220 */ /* 0x081fe20000400000 */
[----:B------:R-:W-:Y:S01]  /*8240*/  ISETP.GT.AND P4, PT, R3, 0x8, P2 ;  /* 0x000000080300780c */ /* 0x000fe20001784270 */
[----:B------:R0:W-:Y:S01]  /*8250*/  @P5 STG.E desc[UR36][R4.64+0x80], R13 ;  /* 0x0000800d04005986 */ /* 0x0001e2000c101924 */
[----:B------:R-:W-:Y:S01]  /*8260*/  ISETP.GT.AND P2, PT, R0, 0x29, PT ;  /* 0x000000290000780c */ /* 0x000fe20003f44270 */
[-C--:B------:R-:W-:Y:S01]  /*8270*/  FMUL R73, R73, R153.reuse ;  /* 0x0000009949497220 */ /* 0x080fe20000400000 */
[C---:B------:R-:W-:Y:S01]  /*8280*/  ISETP.GT.AND P5, PT, R3.reuse, RZ, P0 ;  /* 0x000000ff0300720c */ /* 0x040fe200007a4270 */
[-C--:B-1----:R-:W-:Y:S01]  /*8290*/  FMUL R9, R42, R153.reuse ;  /* 0x000000992a097220 */ /* 0x082fe20000400000 */
[----:B------:R-:W-:Y:S01]  /*82a0*/  @P3 STG.E desc[UR36][R4.64+0x84], R41 ;  /* 0x0000842904003986 */ /* 0x000fe2000c101924 */
[----:B------:R-:W-:Y:S01]  /*82b0*/  ISETP.GT.AND P3, PT, R3, RZ, P2 ;  /* 0x000000ff0300720c */ /* 0x000fe20001764270 */
[----:B------:R-:W-:Y:S01]  /*82c0*/  FMUL R75, R75, R153 ;  /* 0x000000994b4b7220 */ /* 0x000fe20000400000 */
[----:B------:R-:W-:Y:S01]  /*82d0*/  F2FP.TF32.F32.PACK_B R43, R43 ;  /* 0x0000002bff2b723e */ /* 0x000fe200024050ff */
[----:B------:R-:W-:Y:S01]  /*82e0*/  FMUL R77, R77, R153 ;  /* 0x000000994d4d7220 */ /* 0x000fe20000400000 */
[----:B------:R-:W-:Y:S01]  /*82f0*/  F2FP.TF32.F32.PACK_B R9, R9 ;  /* 0x00000009ff09723e */ /* 0x000fe200024050ff */
[----:B------:R-:W-:Y:S01]  /*8300*/  FMUL R79, R79, R153 ;  /* 0x000000994f4f7220 */ /* 0x000fe20000400000 */
[----:B------:R-:W-:Y:S01]  /*8310*/  F2FP.TF32.F32.PACK_B R11, R11 ;  /* 0x0000000bff0b723e */ /* 0x000fe200024050ff */
[----:B0-----:R-:W-:Y:S01]  /*8320*/  FMUL R13, R48, R153 ;  /* 0x00000099300d7220 */ /* 0x001fe20000400000 */
[----:B------:R-:W-:Y:S01]  /*8330*/  F2FP.TF32.F32.PACK_B R45, R45 ;  /* 0x0000002dff2d723e */ /* 0x000fe200024050ff */
[----:B------:R0:W-:Y:S01]  /*8340*/  @P1 STG.E desc[UR36][R6.64+0x80], R9 ;  /* 0x0000800906001986 */ /* 0x0001e2000c101924 */
[C---:B------:R-:W-:Y:S01]  /*8350*/  ISETP.GT.AND P1, PT, R0.reuse, 0x30, PT ;  /* 0x000000300000780c */ /* 0x040fe20003f24270 */
[-C--:B------:R-:W-:Y:S01]  /*8360*/  FMUL R81, R81, R153.reuse ;  /* 0x0000009951517220 */ /* 0x080fe20000400000 */
[C---:B------:R-:W-:Y:S01]  /*8370*/  ISETP.GT.AND P0, PT, R3.reuse, 0x8, P0 ;  /* 0x000000080300780c */ /* 0x040fe20000704270 */
[----:B------:R-:W-:Y:S01]  /*8380*/  @P4 STG.E desc[UR36][R6.64+0x84], R43 ;  /* 0x0000842b06004986 */ /* 0x000fe2000c101924 */
[----:B------:R-:W-:Y:S01]  /*8390*/  ISETP.GT.AND P4, PT, R3, 0x8, P2 ;  /* 0x000000080300780c */ /* 0x000fe20001784270 */
[-C--:B------:R-:W-:Y:S01]  /*83a0*/  FMUL R83, R83, R153.reuse ;  /* 0x0000009953537220 */ /* 0x080fe20000400000 */
[----:B------:R-:W-:Y:S01]  /*83b0*/  ISETP.GT.AND P2, PT, R0, 0x31, PT ;  /* 0x000000310000780c */ /* 0x000fe20003f44270 */
[----:B------:R1:W-:Y:S01]  /*83c0*/  @P5 STG.E desc[UR36][R4.64+0xa0], R11 ;  /* 0x0000a00b04005986 */ /* 0x0003e2000c101924 */
[----:B------:R-:W-:Y:S01]  /*83d0*/  ISETP.GT.AND P5, PT, R3, RZ, P1 ;  /* 0x000000ff0300720c */ /* 0x000fe20000fa4270 */
[----:B------:R-:W-:Y:S01]  /*83e0*/  FMUL R85, R85, R153 ;  /* 0x0000009955557220 */ /* 0x000fe20000400000 */
[----:B------:R-:W-:Y:S01]  /*83f0*/  F2FP.TF32.F32.PACK_B R47, R47 ;  /* 0x0000002fff2f723e */ /* 0x000fe200024050ff */
[-C--:B0-----:R-:W-:Y:S01]  /*8400*/  FMUL R9, R46, R153.reuse ;  /* 0x000000992e097220 */ /* 0x081fe20000400000 */
        /* <DEDUP_REMOVED lines=8> */
[-C--:B-1----:R-:W-:Y:S01]  /*8490*/  FMUL R11, R52, R153.reuse ;  /* 0x00000099340b7220 */ /* 0x082fe20000400000 */
[----:B------:R-:W-:Y:S01]  /*84a0*/  ISETP.GT.AND P1, PT, R3, 0x8, P1 ;  /* 0x000000080300780c */ /* 0x000fe20000f24270 */
[----:B------:R0:W-:Y:S01]  /*84b0*/  @P0 STG.E desc[UR36][R6.64+0xa0], R9 ;  /* 0x0000a00906000986 */ /* 0x0001e2000c101924 */
[C---:B------:R-:W-:Y:S01]  /*84c0*/  ISETP.GT.AND P0, PT, R0.reuse, 0x38, PT ;  /* 0x000000380000780c */ /* 0x040fe20003f04270 */
[----:B------:R-:W-:Y:S01]  /*84d0*/  FMUL R93, R93, R153 ;  /* 0x000000995d5d7220 */ /* 0x000fe20000400000 */
[----:B------:R-:W-:Y:S01]  /*84e0*/  F2FP.TF32.F32.PACK_B R51, R51 ;  /* 0x00000033ff33723e */ /* 0x000fe200024050ff */
        /* <DEDUP_REMOVED lines=15> */
[-C--:B------:R-:W-:Y:S01]  /*85e0*/  FMUL R103, R103, R153.reuse ;  /* 0x0000009967677220 */ /* 0x080fe20000400000 */
[----:B------:R-:W-:Y:S01]  /*85f0*/  ISETP.GT.AND P0, PT, R3, 0x8, P0 ;  /* 0x000000080300780c */ /* 0x000fe20000704270 */
[----:B-1----:R-:W-:Y:S01]  /*8600*/  FMUL R13, R56, R153 ;  /* 0x00000099380d7220 */ /* 0x002fe20000400000 */
[----:B------:R-:W-:Y:S01]  /*8610*/  F2FP.TF32.F32.PACK_B R55, R55 ;  /* 0x00000037ff37723e */ /* 0x000fe200024050ff */
        /* <DEDUP_REMOVED lines=15> */
[-C--:B------:R-:W-:Y:S01]  /*8710*/  FMUL R111, R111, R153.reuse ;  /* 0x000000996f6f7220 */ /* 0x080fe20000400000 */
[----:B------:R-:W-:Y:S01]  /*8720*/  ISETP.GT.AND P1, PT, R3, 0x8, P1 ;  /* 0x000000080300780c */ /* 0x000fe20000f24270 */
[----:B------:R-:W-:Y:S01]  /*8730*/  FMUL R113, R113, R153 ;  /* 0x0000009971717220 */ /* 0x000fe20000400000 */
[----:B------:R-:W-:Y:S01]  /*8740*/  F2FP.TF32.F32.PACK_B R9, R9 ;  /* 0x00000009ff09723e */ /* 0x000fe200024050ff */
[-C--:B------:R-:W-:Y:S01]  /*8750*/  FMUL R115, R115, R153.reuse ;  /* 0x0000009973737220 */ /* 0x080fe20000400000 */
[----:B-1----:R-:W-:Y:S01]  /*8760*/  FMUL R11, R60, R153 ;  /* 0x000000993c0b7220 */ /* 0x002fe20000400000 */
[----:B------:R-:W-:Y:S01]  /*8770*/  F2FP.TF32.F32.PACK_B R59, R59 ;  /* 0x0000003bff3b723e */ /* 0x000fe200024050ff */
[-C--:B------:R-:W-:Y:S01]  /*8780*/  FMUL R117, R117, R153.reuse ;  /* 0x0000009975757220 */ /* 0x080fe20000400000 */
        /* <DEDUP_REMOVED lines=47> */
[----:B------:R-:W-:Y:S01]  /*8a80*/  ISETP.GT.AND P0, PT, R0, 0x58, PT ;  /* 0x000000580000780c */ /* 0x000fe20003f04270 */
[----:B------:R-:W-:Y:S01]  /*8a90*/  FMUL R147, R147, R153 ;  /* 0x0000009993937220 */ /* 0x000fe20000400000 */
[----:B------:R-:W-:Y:S01]  /*8aa0*/  F2FP.TF32.F32.PACK_B R11, R11 ;  /* 0x0000000bff0b723e */ /* 0x000fe200024050ff */
[----:B------:R-:W-:Y:S01]  /*8ab0*/  @P4 STG.E desc[UR36][R6.64+0x124], R63 ;  /* 0x0001243f06004986 */ /* 0x000fe2000c101924 */
[C---:B------:R-:W-:Y:S01]  /*8ac0*/  ISETP.GT.AND P4, PT, R3.reuse, 0x8, P2 ;  /* 0x000000080300780c */ /* 0x040fe20001784270 */
        /* <DEDUP_REMOVED lines=10> */
[----:B------:R-:W-:-:S02]  /*8b70*/  ISETP.GT.AND P0, PT, R3, 0x8, P0 ;  /* 0x000000080300780c */ /* 0x000fc40000704270 */
[----:B------:R-:W-:Y:S01]  /*8b80*/  F2FP.TF32.F32.PACK_B R9, R9 ;  /* 0x00000009ff09723e */ /* 0x000fe200024050ff */
[----:B-1----:R-:W-:Y:S01]  /*8b90*/  FMUL R13, R72, R153 ;  /* 0x00000099480d7220 */ /* 0x002fe20000400000 */
[----:B------:R-:W-:-:S03]  /*8ba0*/  F2FP.TF32.F32.PACK_B R71, R71 ;  /* 0x00000047ff47723e */ /* 0x000fc600024050ff */
[----:B------:R0:W-:Y:S01]  /*8bb0*/  @P1 STG.E desc[UR36][R6.64+0x140], R9 ;  /* 0x0001400906001986 */ /* 0x0001e2000c101924 */
[C---:B------:R-:W-:Y:S02]  /*8bc0*/  ISETP.GT.AND P1, PT, R0.reuse, 0x60, PT ;  /* 0x000000600000780c */ /* 0x040fe40003f24270 */
[----:B------:R-:W-:Y:S01]  /*8bd0*/  F2FP.TF32.F32.PACK_B R13, R13 ;  /* 0x0000000dff0d723e */ /* 0x000fe200024050ff */
[----:B------:R-:W-:Y:S01]  /*8be0*/  @P4 STG.E desc[UR36][R6.64+0x144], R67 ;  /* 0x0001444306004986 */ /* 0x000fe2000c101924 */
[C---:B------:R-:W-:Y:S02]  /*8bf0*/  ISETP.GT.AND P4, PT, R3.reuse, 0x8, P2 ;  /* 0x000000080300780c */ /* 0x040fe40001784270 */
[----:B------:R-:W-:Y:S01]  /*8c00*/  ISETP.GT.AND P2, PT, R0, 0x61, PT ;  /* 0x000000610000780c */ /* 0x000fe20003f44270 */
[----:B------:R1:W-:Y:S01]  /*8c10*/  @P5 STG.E desc[UR36][R4.64+0x160], R11 ;  /* 0x0001600b04005986 */ /* 0x0003e2000c101924 */
[C---:B------:R-:W-:Y:S02]  /*8c20*/  ISETP.GT.AND P5, PT, R3.reuse, RZ, P1 ;  /* 0x000000ff0300720c */ /* 0x040fe40000fa4270 */
[----:B------:R-:W-:Y:S01]  /*8c30*/  F2FP.TF32.F32.PACK_B R73, R73 ;  /* 0x00000049ff49723e */ /* 0x000fe200024050ff */
[----:B0-----:R-:W-:Y:S01]  /*8c40*/  FMUL R9, R70, R153 ;  /* 0x0000009946097220 */ /* 0x001fe20000400000 */
[----:B------:R-:W-:Y:S01]  /*8c50*/  @P3 STG.E desc[UR36][R4.64+0x164], R69 ;  /* 0x0001644504003986 */ /* 0x000fe2000c101924 */
[----:B------:R-:W-:-:S02]  /*8c60*/  ISETP.GT.AND P3, PT, R3, RZ, P2 ;  /* 0x000000ff0300720c */ /* 0x000fc40001764270 */
[----:B------:R-:W-:Y:S02]  /*8c70*/  ISETP.GT.AND P1, PT, R3, 0x8, P1 ;  /* 0x000000080300780c */ /* 0x000fe40000f24270 */
        /* <DEDUP_REMOVED lines=252> */
[----:B------:R-:W-:Y:S01]  /*9c40*/  @P3 STG.E desc[UR36][R4.64+0x364], R133 ;  /* 0x0003648504003986 */ /* 0x000fe2000c101924 */
[----:B0-----:R-:W-:Y:S01]  /*9c50*/  FMUL R9, R134, R153 ;  /* 0x0000009986097220 */ /* 0x001fe20000400000 */
[----:B------:R-:W-:-:S02]  /*9c60*/  ISETP.GT.AND P3, PT, R3, RZ, P2 ;  /* 0x000000ff0300720c */ /* 0x000fc40001764270 */
[----:B------:R-:W-:Y:S02]  /*9c70*/  ISETP.GT.AND P1, PT, R3, 0x8, P1 ;  /* 0x000000080300780c */ /* 0x000fe40000f24270 */
[----:B------:R-:W-:Y:S01]  /*9c80*/  F2FP.TF32.F32.PACK_B R9, R9 ;  /* 0x00000009ff09723e */ /* 0x000fe200024050ff */
[----:B-1----:R-:W-:Y:S01]  /*9c90*/  FMUL R11, R140, R153 ;  /* 0x000000998c0b7220 */ /* 0x002fe20000400000 */
[----:B------:R-:W-:-:S03]  /*9ca0*/  F2FP.TF32.F32.PACK_B R139, R139 ;  /* 0x0000008bff8b723e */ /* 0x000fc600024050ff */
[----:B------:R0:W-:Y:S01]  /*9cb0*/  @P0 STG.E desc[UR36][R6.64+0x360], R9 ;  /* 0x0003600906000986 */ /* 0x0001e2000c101924 */
[----:B------:R-:W-:Y:S02]  /*9cc0*/  F2FP.TF32.F32.PACK_B R141, R141 ;  /* 0x0000008dff8d723e */ /* 0x000fe400024050ff */
[----:B------:R-:W-:Y:S01]  /*9cd0*/  F2FP.TF32.F32.PACK_B R11, R11 ;  /* 0x0000000bff0b723e */ /* 0x000fe200024050ff */
[----:B------:R-:W-:Y:S01]  /*9ce0*/  @P4 STG.E desc[UR36][R6.64+0x364], R135 ;  /* 0x0003648706004986 */ /* 0x000fe2000c101924 */
[C---:B------:R-:W-:Y:S02]  /*9cf0*/  ISETP.GT.AND P4, PT, R0.reuse, 0xe8, PT ;  /* 0x000000e80000780c */ /* 0x040fe40003f84270 */
[----:B------:R-:W-:Y:S01]  /*9d00*/  F2FP.TF32.F32.PACK_B R143, R143 ;  /* 0x0000008fff8f723e */ /* 0x000fe200024050ff */
[----:B------:R1:W-:Y:S01]  /*9d10*/  @P5 STG.E desc[UR36][R4.64+0x380], R13 ;  /* 0x0003800d04005986 */ /* 0x0003e2000c101924 */
[----:B------:R-:W-:Y:S02]  /*9d20*/  ISETP.GT.AND P5, PT, R0, 0xe9, PT ;  /* 0x000000e90000780c */ /* 0x000fe40003fa4270 */
[----:B------:R-:W-:Y:S01]  /*9d30*/  F2FP.TF32.F32.PACK_B R145, R145 ;  /* 0x00000091ff91723e */ /* 0x000fe200024050ff */
[----:B------:R-:W-:Y:S01]  /*9d40*/  @P3 STG.E desc[UR36][R4.64+0x384], R137 ;  /* 0x0003848904003986 */ /* 0x000fe2000c101924 */
[C---:B------:R-:W-:Y:S01]  /*9d50*/  ISETP.GT.AND P3, PT, R3.reuse, 0x8, P2 ;  /* 0x000000080300780c */ /* 0x040fe20001764270 */
[----:B0-----:R-:W-:Y:S01]  /*9d60*/  FMUL R9, R138, R153 ;  /* 0x000000998a097220 */ /* 0x001fe20000400000 */
[----:B------:R-:W-:-:S02]  /*9d70*/  ISETP.GT.AND P2, PT, R3, RZ, P4 ;  /* 0x000000ff0300720c */ /* 0x000fc40002744270 */
[C---:B------:R-:W-:Y:S02]  /*9d80*/  ISETP.GT.AND P0, PT, R3.reuse, RZ, P5 ;  /* 0x000000ff0300720c */ /* 0x040fe40002f04270 */
[C---:B------:R-:W-:Y:S01]  /*9d90*/  ISETP.GT.AND P4, PT, R3.reuse, 0x8, P4 ;  /* 0x000000080300780c */ /* 0x040fe20002784270 */
[----:B-1----:R-:W-:Y:S01]  /*9da0*/  FMUL R13, R142, R153 ;  /* 0x000000998e0d7220 */ /* 0x002fe20000400000 */
[----:B------:R-:W-:Y:S02]  /*9db0*/  ISETP.GT.AND P5, PT, R3, 0x8, P5 ;  /* 0x000000080300780c */ /* 0x000fe40002fa4270 */
[----:B------:R-:W-:Y:S02]  /*9dc0*/  F2FP.TF32.F32.PACK_B R9, R9 ;  /* 0x00000009ff09723e */ /* 0x000fe400024050ff */
[----:B------:R-:W-:Y:S02]  /*9dd0*/  F2FP.TF32.F32.PACK_B R13, R13 ;  /* 0x0000000dff0d723e */ /* 0x000fe400024050ff */
[----:B------:R-:W-:Y:S01]  /*9de0*/  F2FP.TF32.F32.PACK_B R147, R147 ;  /* 0x00000093ff93723e */ /* 0x000fe200024050ff */
[----:B------:R0:W-:Y:S01]  /*9df0*/  @P1 STG.E desc[UR36][R6.64+0x380], R9 ;  /* 0x0003800906001986 */ /* 0x0001e2000c101924 */
[----:B------:R-:W-:-:S02]  /*9e00*/  ISETP.GT.AND P1, PT, R0, 0xf8, PT ;  /* 0x000000f80000780c */ /* 0x000fc40003f24270 */
        /* <DEDUP_REMOVED lines=8> */
[----:B0-----:R-:W-:Y:S01]  /*9e90*/  FMUL R9, R144, R153 ;  /* 0x0000009990097220 */ /* 0x001fe20000400000 */
[----:B------:R-:W-:-:S02]  /*9ea0*/  ISETP.GT.AND P0, PT, R0, 0xf9, PT ;  /* 0x000000f90000780c */ /* 0x000fc40003f04270 */
[----:B------:R0:W-:Y:S01]  /*9eb0*/  @P4 STG.E desc[UR36][R6.64+0x3a0], R13 ;  /* 0x0003a00d06004986 */ /* 0x0001e2000c101924 */
[C---:B------:R-:W-:Y:S02]  /*9ec0*/  ISETP.GT.AND P4, PT, R3.reuse, RZ, P2 ;  /* 0x000000ff0300720c */ /* 0x040fe40001784270 */
[----:B------:R-:W-:Y:S01]  /*9ed0*/  F2FP.TF32.F32.PACK_B R9, R9 ;  /* 0x00000009ff09723e */ /* 0x000fe200024050ff */
[----:B------:R-:W-:Y:S01]  /*9ee0*/  @P5 STG.E desc[UR36][R6.64+0x3a4], R143 ;  /* 0x0003a48f06005986 */ /* 0x000fe2000c101924 */
[C---:B------:R-:W-:Y:S01]  /*9ef0*/  ISETP.GT.AND P5, PT, R3.reuse, RZ, P3 ;  /* 0x000000ff0300720c */ /* 0x040fe20001fa4270 */
[----:B-1----:R-:W-:Y:S01]  /*9f00*/  FMUL R11, R146, R153 ;  /* 0x00000099920b7220 */ /* 0x002fe20000400000 */
[C---:B------:R-:W-:Y:S02]  /*9f10*/  ISETP.GT.AND P3, PT, R3.reuse, 0x8, P3 ;  /* 0x000000080300780c */ /* 0x040fe40001f64270 */
[----:B------:R-:W-:Y:S02]  /*9f20*/  ISETP.GT.AND P2, PT, R3, 0x8, P2 ;  /* 0x000000080300780c */ /* 0x000fe40001744270 */
[----:B------:R-:W-:Y:S01]  /*9f30*/  F2FP.TF32.F32.PACK_B R11, R11 ;  /* 0x0000000bff0b723e */ /* 0x000fe200024050ff */
[----:B0-----:R-:W-:-:S05]  /*9f40*/  FMUL R13, R150, R153 ;  /* 0x00000099960d7220 */ /* 0x001fca0000400000 */
[----:B------:R-:W-:Y:S01]  /*9f50*/  F2FP.TF32.F32.PACK_B R13, R13 ;  /* 0x0000000dff0d723e */ /* 0x000fe200024050ff */
[----:B------:R-:W-:Y:S01]  /*9f60*/  @P5 STG.E desc[UR36][R4.64+0x3c0], R9 ;  /* 0x0003c00904005986 */ /* 0x000fe2000c101924 */
[C---:B------:R-:W-:Y:S01]  /*9f70*/  ISETP.GT.AND P5, PT, R3.reuse, RZ, P1 ;  /* 0x000000ff0300720c */ /* 0x040fe20000fa4270 */
[----:B------:R-:W-:Y:S01]  /*9f80*/  @P3 IMAD.MOV.U32 R2, RZ, RZ, R6 ;  /* 0x000000ffff023224 */ /* 0x000fe200078e0006 */
[C---:B------:R-:W-:Y:S01]  /*9f90*/  ISETP.GT.AND P1, PT, R3.reuse, 0x8, P1 ;  /* 0x000000080300780c */ /* 0x040fe20000f24270 */
[----:B------:R-:W-:Y:S01]  /*9fa0*/  @P4 STG.E desc[UR36][R4.64+0x3c4], R145 ;  /* 0x0003c49104004986 */ /* 0x000fe2000c101924 */
[C---:B------:R-:W-:Y:S02]  /*9fb0*/  ISETP.GT.AND P4, PT, R3.reuse, RZ, P0 ;  /* 0x000000ff0300720c */ /* 0x040fe40000784270 */
[----:B------:R-:W-:Y:S01]  /*9fc0*/  ISETP.GT.AND P0, PT, R3, 0x8, P0 ;  /* 0x000000080300780c */ /* 0x000fe20000704270 */
[----:B------:R-:W-:-:S05]  /*9fd0*/  @P3 IMAD.MOV.U32 R3, RZ, RZ, R7 ;  /* 0x000000ffff033224 */ /* 0x000fca00078e0007 */
[----:B------:R0:W-:Y:S02]  /*9fe0*/  @P3 STG.E desc[UR36][R2.64+0x3c0], R11 ;  /* 0x0003c00b02003986 */ /* 0x0001e4000c101924 */
[----:B0-----:R-:W-:Y:S02]  /*9ff0*/  @P2 IMAD.MOV.U32 R2, RZ, RZ, R6 ;  /* 0x000000ffff022224 */ /* 0x001fe400078e0006 */
[----:B------:R-:W-:-:S05]  /*a000*/  @P2 IMAD.MOV.U32 R3, RZ, RZ, R7 ;  /* 0x000000ffff032224 */ /* 0x000fca00078e0007 */
[----:B------:R0:W-:Y:S02]  /*a010*/  @P2 STG.E desc[UR36][R2.64+0x3c4], R147 ;  /* 0x0003c49302002986 */ /* 0x0001e4000c101924 */
[----:B0-----:R-:W-:Y:S02]  /*a020*/  @P5 IMAD.MOV.U32 R2, RZ, RZ, R4 ;  /* 0x000000ffff025224 */ /* 0x001fe400078e0004 */
[----:B------:R-:W-:-:S05]  /*a030*/  @P5 IMAD.MOV.U32 R3, RZ, RZ, R5 ;  /* 0x000000ffff035224 */ /* 0x000fca00078e0005 */
[----:B------:R0:W-:Y:S04]  /*a040*/  @P5 STG.E desc[UR36][R2.64+0x3e0], R15 ;  /* 0x0003e00f02005986 */ /* 0x0001e8000c101924 */
[----:B------:R1:W-:Y:S01]  /*a050*/  @P4 STG.E desc[UR36][R4.64+0x3e4], R149 ;  /* 0x0003e49504004986 */ /* 0x0003e2000c101924 */
[----:B0-----:R-:W-:Y:S02]  /*a060*/  @P1 IMAD.MOV.U32 R2, RZ, RZ, R6 ;  /* 0x000000ffff021224 */ /* 0x001fe400078e0006 */
[----:B------:R-:W-:-:S05]  /*a070*/  @P1 IMAD.MOV.U32 R3, RZ, RZ, R7 ;  /* 0x000000ffff031224 */ /* 0x000fca00078e0007 */
[----:B------:R1:W-:Y:S04]  /*a080*/  @P1 STG.E desc[UR36][R2.64+0x3e0], R13 ;  /* 0x0003e00d02001986 */ /* 0x0003e8000c101924 */
[----:B------:R1:W-:Y:S02]  /*a090*/  @P0 STG.E desc[UR36][R6.64+0x3e4], R151 ;  /* 0x0003e49706000986 */ /* 0x0003e4000c101924 */
.L_x_286:
[----:B------:R-:W-:Y:S05]  /*a0a0*/  BSYNC B0 ;  /* 0x0000000000007941 */ /* 0x000fea0003800000 */
.L_x_32:
[----:B-1----:R-:W2:Y:S01]  /*a0b0*/  LDL.64 R2, [R1] ;  /* 0x0000000001027983 */ /* 0x002ea20000100a00 */
[----:B------:R-:W-:Y:S01]  /*a0c0*/  ULDC.64 UR4, c[0x0][0x650] ;  /* 0x0001940000047ab9 */ /* 0x000fe20000000a00 */
[----:B------:R1:W-:Y:S01]  /*a0d0*/  SYNCS.ARRIVE.TRANS64.A1T0 RZ, [R160+UR45], RZ ;  /* 0x000000ffa0ff79a7 */ /* 0x0003e2000810002d */
[----:B------:R-:W-:Y:S01]  /*a0e0*/  PRMT R0, RZ, 0x7610, R0 ;  /* 0x00007610ff007816 */ /* 0x000fe20000000000 */
[----:B-----5:R-:W-:Y:S02]  /*a0f0*/  IMAD.MOV.U32 R19, RZ, RZ, -0x1 ;  /* 0xffffffffff137424 */ /* 0x020fe400078e00ff */
[----:B------:R-:W-:Y:S01]  /*a100*/  IMAD.MOV.U32 R22, RZ, RZ, -0x1 ;  /* 0xffffffffff167424 */ /* 0x000fe200078e00ff */
[----:B--2---:R-:W-:-:S04]  /*a110*/  LEA R18, P0, R2, R18, 0x1 ;  /* 0x0000001202127211 */ /* 0x004fc800078008ff */
[----:B------:R-:W-:Y:S01]  /*a120*/  LEA.HI.X R17, R2, R17, R23, 0x1, P0 ;  /* 0x0000001102117211 */ /* 0x000fe200000f0c17 */
[----:B------:R-:W-:Y:S01]  /*a130*/  IMAD.MOV.U32 R2, RZ, RZ, -0x1 ;  /* 0xffffffffff027424 */ /* 0x000fe200078e00ff */
[----:B------:R-:W-:-:S04]  /*a140*/  ISETP.GE.U32.AND P0, PT, R18, UR4, PT ;  /* 0x0000000412007c0c */ /* 0x000fc8000bf06070 */
[----:B------:R-:W-:-:S13]  /*a150*/  ISETP.GE.U32.AND.EX P0, PT, R17, UR5, PT, P0 ;  /* 0x0000000511007c0c */ /* 0x000fda000bf06100 */
[----:B-1----:R-:W-:Y:S05]  /*a160*/  @P0 BRA `(.L_x_287) ;  /* 0x0000000400700947 */ /* 0x002fea0003800000 */
[----:B----4-:R-:W1:Y:S01]  /*a170*/  S2R R10, SR_CTAID.X ;  /* 0x00000000000a7919 */ /* 0x010e620000002500 */
[----:B---3--:R-:W2:Y:S01]  /*a180*/  LDC.64 R8, c[0x0][0x628] ;  /* 0x00018a00ff087b82 */ /* 0x008ea20000000a00 */
[----:B------:R-:W-:Y:S01]  /*a190*/  ULDC UR4, c[0x0][0x150] ;  /* 0x0000540000047ab9 */ /* 0x000fe20000000800 */
[----:B------:R-:W-:Y:S01]  /*a1a0*/  IMAD.MOV.U32 R6, RZ, RZ, R18 ;  /* 0x000000ffff067224 */ /* 0x000fe200078e0012 */
[----:B------:R-:W3:Y:S01]  /*a1b0*/  S2R R20, SR_CTAID.Y ;  /* 0x0000000000147919 */ /* 0x000ee20000002600 */
[----:B0-----:R-:W-:-:S04]  /*a1c0*/  IMAD.MOV.U32 R7, RZ, RZ, R17 ;  /* 0x000000ffff077224 */ /* 0x001fc800078e0011 */
[----:B------:R-:W0:Y:S08]  /*a1d0*/  LDC R15, c[0x0][0x144] ;  /* 0x00005100ff0f7b82 */ /* 0x000e300000000800 */
[----:B------:R-:W4:Y:S08]  /*a1e0*/  LDC R0, c[0x0][0x630] ;  /* 0x00018c00ff007b82 */ /* 0x000f300000000800 */
[----:B------:R-:W0:Y:S01]  /*a1f0*/  LDC.64 R12, c[0x0][0x620] ;  /* 0x00018800ff0c7b82 */ /* 0x000e220000000a00 */
[----:B--2---:R-:W-:-:S04]  /*a200*/  ISETP.NE.U32.AND P0, PT, R8, RZ, PT ;  /* 0x000000ff0800720c */ /* 0x004fc80003f05070 */
[----:B------:R-:W-:Y:S02]  /*a210*/  ISETP.NE.AND.EX P0, PT, R9, RZ, PT, P0 ;  /* 0x000000ff0900720c */ /* 0x000fe40003f05300 */
[----:B-1----:R-:W-:-:S05]  /*a220*/  I2FP.F32.U32 R2, R10 ;  /* 0x0000000a00027245 */ /* 0x002fca0000201000 */
[----:B------:R-:W-:-:S04]  /*a230*/  FMUL R2, R2, UR4 ;  /* 0x0000000402027c20 */ /* 0x000fc80008400000 */
[----:B------:R1:W2:Y:S02]  /*a240*/  F2I.U32.TRUNC.NTZ R14, R2 ;  /* 0x00000002000e7305 */ /* 0x0002a4000020f000 */
[----:B---34-:R-:W-:Y:S05]  /*a250*/  @!P0 BRA `(.L_x_288) ;  /* 0x0000000000288947 */ /* 0x018fea0003800000 */
[----:B------:R-:W3:Y:S02]  /*a260*/  LDC R3, c[0x0][0x634] ;  /* 0x00018d00ff037b82 */ /* 0x000ee40000000800 */
[----:B---3--:R-:W-:-:S05]  /*a270*/  IADD3 R7, P0, R18, R3, RZ ;  /* 0x0000000312077210 */ /* 0x008fca0007f1e0ff */
[----:B------:R-:W-:-:S04]  /*a280*/  IMAD.X R11, RZ, RZ, R17, P0 ;  /* 0x000000ffff0b7224 */ /* 0x000fc800000e0611 */
[----:B-1----:R-:W-:-:S04]  /*a290*/  IMAD.WIDE.U32 R2, R11, R8, RZ ;  /* 0x000000080b027225 */ /* 0x002fc800078e00ff */
[----:B------:R-:W-:-:S04]  /*a2a0*/  IMAD.WIDE.U32 R4, P0, R7, R9, R2 ;  /* 0x0000000907047225 */ /* 0x000fc80007800002 */
[----:B------:R-:W-:-:S04]  /*a2b0*/  IMAD.WIDE.U32 R2, R7, R8, RZ ;  /* 0x0000000807027225 */ /* 0x000fc800078e00ff */
[----:B------:R-:W-:Y:S01]  /*a2c0*/  IMAD.X R7, RZ, RZ, RZ, P0 ;  /* 0x000000ffff077224 */ /* 0x000fe200000e06ff */
[----:B------:R-:W-:Y:S01]  /*a2d0*/  IADD3 RZ, P0, R3, R4, RZ ;  /* 0x0000000403ff7210 */ /* 0x000fe20007f1e0ff */
[----:B------:R-:W-:-:S04]  /*a2e0*/  IMAD.MOV.U32 R6, RZ, RZ, R5 ;  /* 0x000000ffff067224 */ /* 0x000fc800078e0005 */
[----:B------:R-:W-:-:S08]  /*a2f0*/  IMAD.WIDE.U32.X R6, R11, R9, R6, P0 ;  /* 0x000000090b067225 */ /* 0x000fd000000e0406 */
.L_x_288:
[----:B------:R-:W3:Y:S01]  /*a300*/  LDC.64 R26, c[0x0][0x640] ;  /* 0x00019000ff1a7b82 */ /* 0x000ee20000000a00 */
[-C--:B------:R-:W-:Y:S01]  /*a310*/  SHF.R.U64 R11, R6, R0.reuse, R7 ;  /* 0x00000000060b7219 */ /* 0x080fe20000001207 */
[----:B------:R-:W-:Y:S01]  /*a320*/  IMAD.MOV.U32 R19, RZ, RZ, R17 ;  /* 0x000000ffff137224 */ /* 0x000fe200078e0011 */
[----:B------:R-:W-:Y:S01]  /*a330*/  SHF.R.U32.HI R0, RZ, R0, R7 ;  /* 0x00000000ff007219 */ /* 0x000fe20000011607 */
[----:B--2---:R-:W-:Y:S01]  /*a340*/  IMAD.MOV R14, RZ, RZ, -R14 ;  /* 0x000000ffff0e7224 */ /* 0x004fe200078e0a0e */
[----:B------:R-:W-:Y:S01]  /*a350*/  IADD3 R5, P0, RZ, -R11, RZ ;  /* 0x8000000bff057210 */ /* 0x000fe20007f1e0ff */
[----:B------:R-:W-:Y:S01]  /*a360*/  ULDC UR4, c[0x0][0x154] ;  /* 0x0000550000047ab9 */ /* 0x000fe20000000800 */
[----:B------:R-:W-:Y:S01]  /*a370*/  IMAD.MOV.U32 R7, RZ, RZ, 0x1 ;  /* 0x00000001ff077424 */ /* 0x000fe200078e00ff */
[----:B------:R-:W2:Y:S01]  /*a380*/  LDC R4, c[0x0][0x618] ;  /* 0x00018600ff047b82 */ /* 0x000ea20000000800 */
[----:B0-----:R-:W-:Y:S02]  /*a390*/  IMAD R22, R15, R14, R10 ;  /* 0x0000000e0f167224 */ /* 0x001fe400078e020a */
[----:B------:R-:W-:-:S04]  /*a3a0*/  IMAD.X R3, RZ, RZ, ~R0, P0 ;  /* 0x000000ffff037224 */ /* 0x000fc800000e0e00 */
[-C--:B------:R-:W-:Y:S01]  /*a3b0*/  IMAD R0, R3, R12.reuse, RZ ;  /* 0x0000000c03007224 */ /* 0x080fe200078e02ff */
[----:B------:R-:W0:Y:S01]  /*a3c0*/  LDC R6, c[0x0][0x608] ;  /* 0x00018200ff067b82 */ /* 0x000e220000000800 */
[----:B-1----:R-:W-:-:S04]  /*a3d0*/  IMAD.WIDE.U32 R2, R5, R12, R18 ;  /* 0x0000000c05027225 */ /* 0x002fc800078e0012 */
[----:B------:R-:W-:Y:S01]  /*a3e0*/  IMAD R5, R5, R13, R0 ;  /* 0x0000000d05057224 */ /* 0x000fe200078e0200 */
[----:B------:R-:W-:Y:S02]  /*a3f0*/  I2FP.F32.U32 R0, R20 ;  /* 0x0000001400007245 */ /* 0x000fe40000201000 */
[----:B------:R-:W1:Y:S01]  /*a400*/  LDC R24, c[0x0][0x658] ;  /* 0x00019600ff187b82 */ /* 0x000e620000000800 */
[----:B------:R-:W-:Y:S01]  /*a410*/  IMAD.IADD R3, R3, 0x1, R5 ;  /* 0x0000000103037824 */ /* 0x000fe200078e0205 */
[----:B---3--:R-:W-:Y:S01]  /*a420*/  ISETP.NE.U32.AND P0, PT, R26, RZ, PT ;  /* 0x000000ff1a00720c */ /* 0x008fe20003f05070 */
[----:B------:R-:W-:Y:S01]  /*a430*/  FMUL R0, R0, UR4 ;  /* 0x0000000400007c20 */ /* 0x000fe20008400000 */
[----:B------:R-:W-:Y:S02]  /*a440*/  IMAD.MOV.U32 R5, RZ, RZ, -0x1 ;  /* 0xffffffffff057424 */ /* 0x000fe400078e00ff */
[----:B------:R-:W-:Y:S01]  /*a450*/  ISETP.NE.AND.EX P0, PT, R27, RZ, PT, P0 ;  /* 0x000000ff1b00720c */ /* 0x000fe20003f05300 */
[----:B------:R3:W4:Y:S01]  /*a460*/  F2I.U32.TRUNC.NTZ R12, R0 ;  /* 0x00000000000c7305 */ /* 0x000722000020f000 */
[----:B------:R-:W3:Y:S01]  /*a470*/  LDC R15, c[0x0][0x148] ;  /* 0x00005200ff0f7b82 */ /* 0x000ee20000000800 */
[----:B--2---:R-:W-:-:S02]  /*a480*/  SHF.R.U64 R10, R2, R4, R3 ;  /* 0x00000004020a7219 */ /* 0x004fc40000001203 */
[----:B------:R-:W-:-:S05]  /*a490*/  SHF.R.U32.HI R3, RZ, R4, R3 ;  /* 0x00000004ff037219 */ /* 0x000fca0000011603 */
[----:B------:R-:W2:Y:S01]  /*a4a0*/  LDC R14, c[0x0][0x600] ;  /* 0x00018000ff0e7b82 */ /* 0x000ea20000000800 */
[-CC-:B0-----:R-:W-:Y:S02]  /*a4b0*/  SHF.R.U64 R8, R10, R6.reuse, R3.reuse ;  /* 0x000000060a087219 */ /* 0x181fe40000001203 */
[----:B------:R-:W-:-:S05]  /*a4c0*/  SHF.R.U32.HI R3, RZ, R6, R3 ;  /* 0x00000006ff037219 */ /* 0x000fca0000011603 */
[----:B------:R-:W0:Y:S01]  /*a4d0*/  LDC R21, c[0x0][0x648] ;  /* 0x00019200ff157b82 */ /* 0x000e220000000800 */
[-CC-:B-1----:R-:W-:Y:S02]  /*a4e0*/  SHF.R.U64 R13, R8, R24.reuse, R3.reuse ;  /* 0x00000018080d7219 */ /* 0x182fe40000001203 */
[-C--:B------:R-:W-:Y:S02]  /*a4f0*/  SHF.L.U32 R5, R5, R24.reuse, RZ ;  /* 0x0000001805057219 */ /* 0x080fe400000006ff */
[-C--:B------:R-:W-:Y:S01]  /*a500*/  SHF.R.U32.HI R3, RZ, R24.reuse, R3 ;  /* 0x00000018ff037219 */ /* 0x080fe20000011603 */
[----:B------:R-:W-:Y:S01]  /*a510*/  IMAD.MOV.U32 R2, RZ, RZ, R13 ;  /* 0x000000ffff027224 */ /* 0x000fe200078e000d */
[----:B------:R-:W-:Y:S01]  /*a520*/  SHF.L.U32 R24, R7, R24, RZ ;  /* 0x0000001807187219 */ /* 0x000fe200000006ff */
[----:B------:R-:W1:Y:S01]  /*a530*/  LDC R25, c[0x0][0x638] ;  /* 0x00018e00ff197b82 */ /* 0x000e620000000800 */
[----:B------:R-:W-:-:S07]  /*a540*/  LOP3.LUT R19, RZ, R5, RZ, 0x33, !PT ;  /* 0x00000005ff137212 */ /* 0x000fce00078e33ff */
[----:B------:R-:W0:Y:S01]  /*a550*/  LDC R28, c[0x0][0x610] ;  /* 0x00018400ff1c7b82 */ /* 0x000e220000000800 */
[----:B----4-:R-:W-:Y:S05]  /*a560*/  @!P0 BRA `(.L_x_289) ;  /* 0x0000000000288947 */ /* 0x010fea0003800000 */
[----:B---3--:R-:W3:Y:S02]  /*a570*/  LDC R0, c[0x0][0x64c] ;  /* 0x00019300ff007b82 */ /* 0x008ee40000000800 */
[----:B---3--:R-:W-:-:S05]  /*a580*/  IADD3 R7, P0, R13, R0, RZ ;  /* 0x000000000d077210 */ /* 0x008fca0007f1e0ff */
        /* <DEDUP_REMOVED lines=8> */
.L_x_289:
[----:B------:R-:W4:Y:S01]  /*a610*/  LDC R4, c[0x0][0x65c] ;  /* 0x00019700ff047b82 */ /* 0x000f220000000800 */
[----:B0--3--:R-:W-:Y:S01]  /*a620*/  SHF.R.U64 R0, R2, R21, R3 ;  /* 0x0000001502007219 */ /* 0x009fe20000001203 */
[----:B--2---:R-:W-:Y:S01]  /*a630*/  VIADD R3, R14, 0xffffffff ;  /* 0xffffffff0e037836 */ /* 0x004fe20000000000 */
[----:B------:R-:W-:Y:S01]  /*a640*/  LOP3.LUT R19, R8, R19, RZ, 0xc0, !PT ;  /* 0x0000001308137212 */ /* 0x000fe200078ec0ff */
[----:B------:R-:W-:Y:S02]  /*a650*/  IMAD.MOV R12, RZ, RZ, -R12 ;  /* 0x000000ffff0c7224 */ /* 0x000fe400078e0a0c */
[----:B------:R-:W-:Y:S01]  /*a660*/  IMAD.MOV R2, RZ, RZ, -R0 ;  /* 0x000000ffff027224 */ /* 0x000fe200078e0a00 */
[----:B------:R-:W-:Y:S01]  /*a670*/  LOP3.LUT R3, R10, R3, RZ, 0xc0, !PT ;  /* 0x000000030a037212 */ /* 0x000fe200078ec0ff */
[----:B------:R-:W-:Y:S02]  /*a680*/  IMAD R19, R24, R0, R19 ;  /* 0x0000000018137224 */ /* 0x000fe400078e0213 */
[----:B-1----:R-:W-:-:S04]  /*a690*/  IMAD R0, R2, R25, R13 ;  /* 0x0000001902007224 */ /* 0x002fc800078e020d */
[----:B------:R-:W-:Y:S01]  /*a6a0*/  IMAD R2, R0, R14, R3 ;  /* 0x0000000e00027224 */ /* 0x000fe200078e0203 */
[----:B----4-:R-:W-:Y:S01]  /*a6b0*/  ISETP.NE.AND P0, PT, R4, 0x1, PT ;  /* 0x000000010400780c */ /* 0x010fe20003f05270 */
[----:B------:R-:W-:-:S05]  /*a6c0*/  IMAD.MOV.U32 R4, RZ, RZ, 0x1 ;  /* 0x00000001ff047424 */ /* 0x000fca00078e00ff */
[----:B------:R-:W-:-:S07]  /*a6d0*/  PRMT R0, R4, 0x7610, R0 ;  /* 0x0000761004007816 */ /* 0x000fce0000000000 */
[----:B------:R-:W-:-:S04]  /*a6e0*/  @P0 IMAD R22, R15, R12, R20 ;  /* 0x0000000c0f160224 */ /* 0x000fc800078e0214 */
[----:B------:R-:W-:-:S05]  /*a6f0*/  IMAD R19, R19, R28, R22 ;  /* 0x0000001c13137224 */ /* 0x000fca00078e0216 */
[----:B------:R-:W-:Y:S02]  /*a700*/  SEL R22, R2, R19, !P0 ;  /* 0x0000001302167207 */ /* 0x000fe40004000000 */
[----:B------:R-:W-:Y:S01]  /*a710*/  SEL R19, R19, R2, !P0 ;  /* 0x0000000213137207 */ /* 0x000fe20004000000 */
[----:B------:R-:W-:-:S07]  /*a720*/  IMAD.MOV.U32 R2, RZ, RZ, R11 ;  /* 0x000000ffff027224 */ /* 0x000fce00078e000b */
.L_x_287:
[----:B------:R-:W-:Y:S02]  /*a730*/  LOP3.LUT P0, RZ, R0, 0xff, RZ, 0xc0, !PT ;  /* 0x000000ff00ff7812 */ /* 0x000fe4000780c0ff */
[----:B------:R-:W-:-:S11]  /*a740*/  LOP3.LUT R173, R173, 0x1, RZ, 0x3c, !PT ;  /* 0x00000001adad7812 */ /* 0x000fd600078e3cff */
[----:B------:R-:W-:Y:S05]  /*a750*/  @P0 BRA `(.L_x_290) ;  /* 0xffffff6c003c0947 */ /* 0x000fea000383ffff */
[----:B------:R-:W-:Y:S05]  /*a760*/  EXIT ;  /* 0x000000000000794d */ /* 0x000fea0003800000 */
.L_x_13:
[----:B------:R-:W-:-:S08]  /*a770*/  ISETP.NE.AND P0, PT, R0, RZ, PT ;  /* 0x000000ff0000720c */ /* 0x000fd00003f05270 */
[----:B0-----:R-:W0:-:S00]  /*a780*/  USETMAXREG.DEALLOC.CTAPOOL 0x28 ;  /* 0x00000028000079c8 */ /* 0x001e0000080e0500 */
[----:B------:R-:W-:Y:S05]  /*a790*/  @P0 EXIT ;  /* 0x000000000000094d */ /* 0x000fea0003800000 */
[----:B0-----:R-:W-:Y:S01]  /*a7a0*/  LOP3.LUT P0, RZ, R8, 0xff, RZ, 0xc0, !PT ;  /* 0x000000ff08ff7812 */ /* 0x001fe2000780c0ff */
[----:B------:R-:W-:Y:S02]  /*a7b0*/  IMAD.MOV.U32 R0, RZ, RZ, 0x1 ;  /* 0x00000001ff007424 */ /* 0x000fe400078e00ff */
[----:B------:R-:W-:-:S10]  /*a7c0*/  IMAD.MOV.U32 R7, RZ, RZ, RZ ;  /* 0x000000ffff077224 */ /* 0x000fd400078e00ff */
[----:B------:R-:W-:Y:S05]  /*a7d0*/  @!P0 BRA `(.L_x_291) ;  /* 0x0000000c004c8947 */ /* 0x000fea0003800000 */
[----:B------:R-:W-:Y:S01]  /*a7e0*/  LOP3.LUT P0, RZ, R4, 0x1f, RZ, 0xc0, !PT ;  /* 0x0000001f04ff7812 */ /* 0x000fe2000780c0ff */
[----:B------:R-:W-:Y:S01]  /*a7f0*/  ULDC UR5, c[0x0][0x658] ;  /* 0x0001960000057ab9 */ /* 0x000fe20000000800 */
[----:B------:R-:W-:Y:S01]  /*a800*/  UMOV UR6, 0xffffffff ;  /* 0xffffffff00067882 */ /* 0x000fe20000000000 */
[----:B------:R-:W-:Y:S01]  /*a810*/  BSSY B0, `(.L_x_291) ;  /* 0x00000cf000007945 */ /* 0x000fe20003800000 */
[----:B------:R-:W-:Y:S01]  /*a820*/  USHF.L.U32 UR6, UR6, UR5, URZ ;  /* 0x0000000506067299 */ /* 0x000fe2000800063f */
[C---:B------:R-:W-:Y:S01]  /*a830*/  ISETP.NE.AND P2, PT, R3.reuse, RZ, PT ;  /* 0x000000ff0300720c */ /* 0x040fe20003f45270 */
[----:B------:R-:W-:Y:S01]  /*a840*/  UMOV UR7, 0x1 ;  /* 0x0000000100077882 */ /* 0x000fe20000000000 */
[----:B------:R-:W-:Y:S01]  /*a850*/  ISETP.NE.OR P0, PT, R3, RZ, !P0 ;  /* 0x000000ff0300720c */ /* 0x000fe20004705670 */
[----:B------:R-:W-:Y:S01]  /*a860*/  IMAD.MOV.U32 R8, RZ, RZ, 0x1 ;  /* 0x00000001ff087424 */ /* 0x000fe200078e00ff */
[----:B------:R-:W-:Y:S01]  /*a870*/  LOP3.LUT R6, R16, 0x2, RZ, 0xfc, !PT ;  /* 0x0000000210067812 */ /* 0x000fe200078efcff */
[----:B------:R-:W-:Y:S01]  /*a880*/  IMAD.MOV.U32 R0, RZ, RZ, 0x1 ;  /* 0x00000001ff007424 */ /* 0x000fe200078e00ff */
[----:B------:R-:W-:Y:S01]  /*a890*/  ULDC UR4, c[0x0][0x600] ;  /* 0x0001800000047ab9 */ /* 0x000fe20000000800 */
[----:B------:R-:W-:Y:S01]  /*a8a0*/  IMAD.MOV.U32 R7, RZ, RZ, RZ ;  /* 0x000000ffff077224 */ /* 0x000fe200078e00ff */
[----:B------:R-:W-:-:S02]  /*a8b0*/  USHF.L.U32 UR13, UR7, UR5, URZ ;  /* 0x00000005070d7299 */ /* 0x000fc4000800063f */
[----:B------:R-:W-:Y:S02]  /*a8c0*/  UIADD3 UR21, UR40, 0x1, URZ ;  /* 0x0000000128157890 */ /* 0x000fe4000fffe03f */
[----:B------:R-:W-:Y:S02]  /*a8d0*/  UIADD3 UR4, UR4, -0x1, URZ ;  /* 0xffffffff04047890 */ /* 0x000fe4000fffe03f */
[----:B------:R-:W-:Y:S01]  /*a8e0*/  ULOP3.LUT UR5, URZ, UR6, URZ, 0x33, !UPT ;  /* 0x000000063f057292 */ /* 0x000fe2000f8e333f */
[----:B------:R-:W-:-:S11]  /*a8f0*/  ULDC.64 UR22, c[0x0][0x198] ;  /* 0x0000660000167ab9 */ /* 0x000fd60000000a00 */
.L_x_303:
[----:B------:R-:W-:-:S03]  /*a900*/  UMOV UR6, 0xffffffff ;  /* 0xffffffff00067882 */ /* 0x000fc60000000000 */
[----:B------:R-:W-:Y:S05]  /*a910*/  BRA.DIV UR6, `(.L_x_292) ;  /* 0x0000001206347947 */ /* 0x000fea000b800000 */
[----:B------:R-:W-:-:S13]  /*a920*/  ELECT P6, URZ, PT ;  /* 0x00000000003f782f */ /* 0x000fda00038c0000 */
.L_x_317:
[----:B------:R-:W0:Y:S01]  /*a930*/  LDC R3, c[0x0][0x28c] ;  /* 0x0000a300ff037b82 */ /* 0x000e220000000800 */
[----:B------:R-:W-:Y:S01]  /*a940*/  BSSY B1, `(.L_x_293) ;  /* 0x0000043000017945 */ /* 0x000fe20003800000 */
[----:B0-----:R-:W-:-:S13]  /*a950*/  ISETP.LT.OR P6, PT, R3, 0x1, !P6 ;  /* 0x000000010300780c */ /* 0x001fda00077c1670 */
[----:B------:R-:W-:Y:S05]  /*a960*/  @P6 BRA `(.L_x_294) ;  /* 0x0000000400006947 */ /* 0x000fea0003800000 */
[----:B------:R-:W-:Y:S02]  /*a970*/  IMAD.SHL.U32 R19, R19, 0x40, RZ ;  /* 0x0000004013137824 */ /* 0x000fe400078e00ff */
[----:B------:R-:W-:Y:S02]  /*a980*/  IMAD.SHL.U32 R22, R22, 0x100, RZ ;  /* 0x0000010016167824 */ /* 0x000fe400078e00ff */
[----:B------:R-:W-:Y:S02]  /*a990*/  IMAD.MOV.U32 R12, RZ, RZ, RZ ;  /* 0x000000ffff0c7224 */ /* 0x000fe400078e00ff */
[----:B------:R-:W-:Y:S02]  /*a9a0*/  IMAD.U32 R13, RZ, RZ, UR21 ;  /* 0x00000015ff0d7e24 */ /* 0x000fe4000f8e00ff */
[----:B------:R-:W-:Y:S02]  /*a9b0*/  IMAD.MOV.U32 R3, RZ, RZ, R0 ;  /* 0x000000ffff037224 */ /* 0x000fe400078e0000 */
[----:B------:R-:W-:-:S07]  /*a9c0*/  IMAD.MOV.U32 R4, RZ, RZ, R7 ;  /* 0x000000ffff047224 */ /* 0x000fce00078e0007 */
.L_x_298:
[----:B------:R-:W0:Y:S01]  /*a9d0*/  S2R R10, SR_CgaCtaId ;  /* 0x00000000000a7919 */ /* 0x000e220000008800 */
[----:B------:R-:W-:Y:S01]  /*a9e0*/  MOV R5, 0x400 ;  /* 0x0000040000057802 */ /* 0x000fe20000000f00 */
[----:B------:R-:W1:Y:S03]  /*a9f0*/  @!P2 LDC R9, c[0x0][0x500] ;  /* 0x00014000ff09ab82 */ /* 0x000e660000000800 */
[----:B0-----:R-:W-:Y:S02]  /*aa00*/  LEA R11, R10, R5, 0x18 ;  /* 0x000000050a0b7211 */ /* 0x001fe400078ec0ff */
[----:B------:R-:W-:-:S03]  /*aa10*/  SHF.L.U32 R5, R3, 0x1f, RZ ;  /* 0x0000001f03057819 */ /* 0x000fc600000006ff */
[----:B------:R-:W-:-:S04]  /*aa20*/  IMAD R10, R4, 0x8, R11 ;  /* 0x00000008040a7824 */ /* 0x000fc800078e020b */
[----:B------:R-:W0:Y:S02]  /*aa30*/  SYNCS.PHASECHK.TRANS64.TRYWAIT P1, [R10+URZ+0x28], R5 ;  /* 0x000028050a0075a7 */ /* 0x000e24000802017f */
[----:B01----:R-:W-:Y:S05]  /*aa40*/  @!P1 BRA `(.L_x_295) ;  /* 0x0000001000089947 */ /* 0x003fea0003800000 */
.L_x_318:
[----:B0-----:R-:W-:Y:S01]  /*aa50*/  PRMT R5, R6, 0x9910, RZ ;  /* 0x0000991006057816 */ /* 0x001fe200000000ff */
[----:B------:R0:W-:Y:S03]  /*aa60*/  @!P2 SYNCS.ARRIVE.TRANS64 RZ, [R10+URZ], R9 ;  /* 0x000000090affa9a7 */ /* 0x0001e6000800003f */
[----:B------:R-:W-:-:S13]  /*aa70*/  ISETP.NE.AND P1, PT, R5, 0x2, PT ;  /* 0x000000020500780c */ /* 0x000fda0003f25270 */
[----:B0-----:R-:W-:Y:S05]  /*aa80*/  @P1 BRA `(.L_x_296) ;  /* 0x0000000000041947 */ /* 0x001fea0003800000 */
[----:B------:R-:W-:Y:S01]  /*aa90*/  BPT.TRAP 0x1 ;  /* 0x000000040000795c */ /* 0x000fe20000300000 */
.L_x_296:
[----:B------:R-:W-:Y:S05]  /*aaa0*/  @P0 BRA `(.L_x_297) ;  /* 0x0000000000040947 */ /* 0x000fea0003800000 */
[----:B------:R-:W-:Y:S01]  /*aab0*/  BPT.TRAP 0x1 ;  /* 0x000000040000795c */ /* 0x000fe20000300000 */
.L_x_297:
[--C-:B------:R-:W-:Y:S01]  /*aac0*/  IMAD R5, R4, 0x4000, R11.reuse ;  /* 0x0000400004057824 */ /* 0x100fe200078e020b */
[----:B------:R-:W-:Y:S01]  /*aad0*/  R2UR UR34, R12 ;  /* 0x000000000c2272ca */ /* 0x000fe200000e0000 */
[----:B------:R-:W-:Y:S01]  /*aae0*/  IMAD R11, R4, 0x10000, R11 ;  /* 0x00010000040b7824 */ /* 0x000fe200078e020b */
[----:B------:R-:W-:Y:S01]  /*aaf0*/  R2UR UR33, R10 ;  /* 0x000000000a2172ca */ /* 0x000fe200000e0000 */
[----:B------:R-:W-:Y:S01]  /*ab00*/  VIADD R13, R13, 0xffffffff ;  /* 0xffffffff0d0d7836 */ /* 0x000fe20000000000 */
[----:B------:R-:W-:Y:S01]  /*ab10*/  R2UR UR24, R5 ;  /* 0x00000000051872ca */ /* 0x000fe200000e0000 */
[----:B------:R-:W-:Y:S01]  /*ab20*/  UIADD3 UR6, UP0, UR22, 0xf0, URZ ;  /* 0x000000f016067890 */ /* 0x000fe2000ff1e03f */
[----:B------:R-:W-:Y:S01]  /*ab30*/  R2UR UR8, R11 ;  /* 0x000000000b0872ca */ /* 0x000fe200000e0000 */
[----:B------:R-:W-:Y:S01]  /*ab40*/  UIADD3 UR30, UP1, UR22, 0x1f0, URZ ;  /* 0x000001f0161e7890 */ /* 0x000fe2000ff3e03f */
[----:B------:R-:W-:Y:S01]  /*ab50*/  R2UR UR36, R2 ;  /* 0x00000000022472ca */ /* 0x000fe200000e0000 */
[----:B------:R-:W-:Y:S01]  /*ab60*/  UIADD3.X UR7, URZ, UR23, URZ, UP0, !UPT ;  /* 0x000000173f077290 */ /* 0x000fe200087fe43f */
[----:B------:R-:W-:Y:S01]  /*ab70*/  R2UR UR35, R19 ;  /* 0x00000000132372ca */ /* 0x000fe200000e0000 */
[----:B------:R-:W-:Y:S01]  /*ab80*/  UIADD3.X UR31, URZ, UR23, URZ, UP1, !UPT ;  /* 0x000000173f1f7290 */ /* 0x000fe20008ffe43f */
[----:B------:R-:W-:Y:S01]  /*ab90*/  R2UR UR19, R22 ;  /* 0x00000000161372ca */ /* 0x000fe200000e0000 */
[----:B------:R-:W-:Y:S01]  /*aba0*/  UIADD3 UR26, UR34, 0x20, URZ ;  /* 0x00000020221a7890 */ /* 0x000fe2000fffe03f */
[----:B------:R-:W-:Y:S01]  /*abb0*/  ISETP.GT.AND P3, PT, R13, 0x1, PT ;  /* 0x000000010d00780c */ /* 0x000fe20003f64270 */
[----:B------:R-:W-:Y:S01]  /*abc0*/  VIADD R4, R4, 0x1 ;  /* 0x0000000104047836 */ /* 0x000fe20000000000 */
[----:B------:R-:W-:Y:S01]  /*abd0*/  UMOV UR14, 0x0 ;  /* 0x00000000000e7882 */ /* 0x000fe20000000000 */
[----:B------:R-:W-:Y:S01]  /*abe0*/  UIADD3 UR32, UR24, 0x180, URZ ;  /* 0x0000018018207890 */ /* 0x000fe2000fffe03f */
[----:B------:R-:W-:Y:S01]  /*abf0*/  VIADD R12, R12, 0x40 ;  /* 0x000000400c0c7836 */ /* 0x000fe20000000000 */
[----:B------:R-:W-:Y:S01]  /*ac00*/  UIADD3 UR24, UR24, 0x2180, URZ ;  /* 0x0000218018187890 */ /* 0x000fe2000fffe03f */
[----:B------:R-:W-:Y:S01]  /*ac10*/  ISETP.NE.AND P1, PT, R4, 0x5, PT ;  /* 0x000000050400780c */ /* 0x000fe20003f25270 */
[----:B------:R-:W-:-:S02]  /*ac20*/  UIADD3 UR16, UR8, 0x14180, URZ ;  /* 0x0001418008107890 */ /* 0x000fc4000fffe03f */
[----:B------:R-:W-:Y:S01]  /*ac30*/  UIADD3 UR8, UR8, 0x1c180, URZ ;  /* 0x0001c18008087890 */ /* 0x000fe2000fffe03f */
[----:B------:R-:W-:Y:S01]  /*ac40*/  SEL R10, RZ, 0x1, P1 ;  /* 0x00000001ff0a7807 */ /* 0x000fe20000800000 */
[----:B------:R-:W-:Y:S01]  /*ac50*/  UMOV UR15, 0x10000000 ;  /* 0x10000000000f7882 */ /* 0x000fe20000000000 */
[----:B------:R-:W-:Y:S01]  /*ac60*/  UMOV UR25, UR33 ;  /* 0x0000002100197c82 */ /* 0x000fe20008000000 */
[----:B------:R-:W-:Y:S01]  /*ac70*/  UMOV UR28, UR36 ;  /* 0x00000024001c7c82 */ /* 0x000fe20008000000 */
[----:B------:R-:W-:Y:S01]  /*ac80*/  UMOV UR27, UR35 ;  /* 0x00000023001b7c82 */ /* 0x000fe20008000000 */
[----:B------:R-:W-:Y:S01]  /*ac90*/  UMOV UR17, UR33 ;  /* 0x0000002100117c82 */ /* 0x000fe20008000000 */
[----:B------:R-:W-:Y:S01]  /*aca0*/  UMOV UR18, UR34 ;  /* 0x0000002200127c82 */ /* 0x000fe20008000000 */
[----:B------:R-:W-:Y:S01]  /*acb0*/  UMOV UR20, UR36 ;  /* 0x0000002400147c82 */ /* 0x000fe20008000000 */
[----:B------:R0:W-:Y:S01]  /*acc0*/  UTMALDG.3D [UR32], [UR6], desc[UR14] ;  /* 0x00000e20060075b4 */ /* 0x0001e20008011000 */
[----:B------:R-:W-:Y:S01]  /*acd0*/  UMOV UR9, UR33 ;  /* 0x0000002100097c82 */ /* 0x000fe20008000000 */
[----:B------:R-:W-:Y:S01]  /*ace0*/  UMOV UR11, UR19 ;  /* 0x00000013000b7c82 */ /* 0x000fe20008000000 */
[----:B------:R-:W-:Y:S01]  /*acf0*/  UMOV UR12, UR36 ;  /* 0x00000024000c7c82 */ /* 0x000fe20008000000 */
[----:B------:R-:W-:Y:S01]  /*ad00*/  UMOV UR10, UR26 ;  /* 0x0000001a000a7c82 */ /* 0x000fe20008000000 */
[----:B------:R-:W-:-:S02]  /*ad10*/  LOP3.LUT R3, R3, R10, RZ, 0x3c, !PT ;  /* 0x0000000a03037212 */ /* 0x000fc400078e3cff */
[----:B------:R-:W-:Y:S01]  /*ad20*/  SEL R4, R4, RZ, P1 ;  /* 0x000000ff04047207 */ /* 0x000fe20000800000 */
[----:B------:R0:W-:Y:S01]  /*ad30*/  UTMALDG.3D [UR24], [UR6], desc[UR14] ;  /* 0x00000e18060075b4 */ /* 0x0001e20008011000 */
[----:B------:R0:W-:Y:S01]  /*ad40*/  UTMALDG.3D [UR16], [UR30], desc[UR14] ;  /* 0x00000e101e0075b4 */ /* 0x0001e20008011000 */
[----:B------:R0:W-:Y:S02]  /*ad50*/  UTMALDG.3D [UR8], [UR30], desc[UR14] ;  /* 0x00000e081e0075b4 */ /* 0x0001e40008011000 */
[----:B0-----:R-:W-:Y:S05]  /*ad60*/  @P3 BRA `(.L_x_298) ;  /* 0xfffffffc00183947 */ /* 0x001fea000383ffff */
.L_x_294:
[----:B------:R-:W-:Y:S05]  /*ad70*/  BSYNC B1 ;  /* 0x0000000000017941 */ /* 0x000fea0003800000 */
.L_x_293:
[----:B------:R-:W2:Y:S01]  /*ad80*/  LDL.64 R10, [R1] ;  /* 0x00000000010a7983 */ /* 0x000ea20000100a00 */
[----:B------:R-:W-:Y:S01]  /*ad90*/  LOP3.LUT P4, RZ, R8, 0xff, RZ, 0xc0, !PT ;  /* 0x000000ff08ff7812 */ /* 0x000fe2000788c0ff */
[----:B------:R-:W-:Y:S01]  /*ada0*/  VIADD R4, R7, UR40 ;  /* 0x0000002807047c36 */ /* 0x000fe20008000000 */
[----:B------:R-:W-:Y:S01]  /*adb0*/  ULDC.64 UR6, c[0x0][0x650] ;  /* 0x0001940000067ab9 */ /* 0x000fe20000000a00 */
[----:B------:R-:W-:Y:S01]  /*adc0*/  IMAD.U32 R7, RZ, RZ, UR40 ;  /* 0x00000028ff077e24 */ /* 0x000fe2000f8e00ff */
[----:B------:R-:W-:Y:S01]  /*add0*/  UISETP.GE.U32.AND UP0, UPT, UR40, 0x5, UPT ;  /* 0x000000052800788c */ /* 0x000fe2000bf06070 */
[----:B------:R-:W-:Y:S01]  /*ade0*/  BSSY B1, `(.L_x_299) ;  /* 0x000006f000017945 */ /* 0x000fe20003800000 */
[----:B------:R-:W-:Y:S01]  /*adf0*/  ISETP.GT.U32.AND P1, PT, R4, 0x4, PT ;  /* 0x000000040400780c */ /* 0x000fe20003f24070 */
[----:B------:R-:W-:Y:S01]  /*ae00*/  IMAD.MOV.U32 R19, RZ, RZ, -0x1 ;  /* 0xffffffffff137424 */ /* 0x000fe200078e00ff */
[----:B------:R-:W-:Y:S01]  /*ae10*/  PRMT R8, RZ, 0x7610, R8 ;  /* 0x00007610ff087816 */ /* 0x000fe20000000008 */
[----:B------:R-:W-:Y:S01]  /*ae20*/  IMAD.MOV.U32 R22, RZ, RZ, -0x1 ;  /* 0xffffffffff167424 */ /* 0x000fe200078e00ff */
[----:B------:R-:W-:-:S02]  /*ae30*/  ISETP.LT.U32.AND P1, PT, R7, 0x5, P1 ;  /* 0x000000050700780c */ /* 0x000fc40000f21070 */
[----:B------:R-:W-:Y:S01]  /*ae40*/  PLOP3.LUT P3, PT, PT, PT, UP0, 0x80, 0x0 ;  /* 0x000000000000781c */ /* 0x000fe20003f6f008 */
[----:B------:R-:W0:Y:S01]  /*ae50*/  @P4 S2R R3, SR_CgaCtaId ;  /* 0x0000000000034919 */ /* 0x000e220000008800 */
[----:B------:R-:W-:-:S04]  /*ae60*/  @P4 MOV R2, 0x400 ;  /* 0x0000040000024802 */ /* 0x000fc80000000f00 */
[----:B0-----:R-:W-:Y:S01]  /*ae70*/  @P4 LEA R5, R3, R2, 0x18 ;  /* 0x0000000203054211 */ /* 0x001fe200078ec0ff */
[----:B------:R-:W-:-:S03]  /*ae80*/  IMAD.WIDE.U32 R2, R4, -0x33333333, RZ ;  /* 0xcccccccd04027825 */ /* 0x000fc600078e00ff */
[----:B------:R0:W-:Y:S01]  /*ae90*/  @P4 SYNCS.ARRIVE.TRANS64.A1T0 RZ, [R5+URZ+0x88], RZ ;  /* 0x000088ff05ff49a7 */ /* 0x0001e2000810003f */
[----:B------:R-:W-:Y:S01]  /*aea0*/  IMAD.MOV.U32 R2, RZ, RZ, -0x1 ;  /* 0xffffffffff027424 */ /* 0x000fe200078e00ff */
[----:B0-----:R-:W-:Y:S02]  /*aeb0*/  SHF.R.U32.HI R5, RZ, 0x2, R3 ;  /* 0x00000002ff057819 */ /* 0x001fe40000011603 */
[----:B------:R-:W-:-:S03]  /*aec0*/  SEL R3, RZ, 0x1, !P1 ;  /* 0x00000001ff037807 */ /* 0x000fc60004800000 */
[----:B------:R-:W-:Y:S01]  /*aed0*/  IMAD R7, R5, -0x5, R4 ;  /* 0xfffffffb05077824 */ /* 0x000fe200078e0204 */
[----:B------:R-:W-:Y:S02]  /*aee0*/  LOP3.LUT R0, R0, R3, RZ, 0x3c, !PT ;  /* 0x0000000300007212 */ /* 0x000fe400078e3cff */
[----:B------:R-:W-:Y:S02]  /*aef0*/  PRMT R3, RZ, 0x7610, R3 ;  /* 0x00007610ff037816 */ /* 0x000fe40000000003 */
[----:B------:R-:W-:Y:S02]  /*af00*/  @P3 LOP3.LUT R0, R0, 0x1, R5, 0x78, !PT ;  /* 0x0000000100003812 */ /* 0x000fe400078e7805 */
[----:B--2---:R-:W-:-:S04]  /*af10*/  IADD3 R18, P4, R18, R10, RZ ;  /* 0x0000000a12127210 */ /* 0x004fc80007f9e0ff */
[----:B------:R-:W-:Y:S01]  /*af20*/  ISETP.GE.U32.AND P1, PT, R18, UR6, PT ;  /* 0x0000000612007c0c */ /* 0x000fe2000bf26070 */
[----:B------:R-:W-:-:S05]  /*af30*/  IMAD.X R17, R17, 0x1, R23, P4 ;  /* 0x0000000111117824 */ /* 0x000fca00020e0617 */
[----:B------:R-:W-:-:S13]  /*af40*/  ISETP.GE.U32.AND.EX P1, PT, R17, UR7, PT, P1 ;  /* 0x0000000711007c0c */ /* 0x000fda000bf26110 */
[----:B------:R-:W-:Y:S05]  /*af50*/  @P1 BRA `(.L_x_300) ;  /* 0x00000004005c1947 */ /* 0x000fea0003800000 */
[----:B------:R-:W0:Y:S01]  /*af60*/  S2R R11, SR_CTAID.X ;  /* 0x00000000000b7919 */ /* 0x000e220000002500 */
[----:B------:R-:W-:Y:S01]  /*af70*/  ULDC.64 UR6, c[0x0][0x628] ;  /* 0x00018a0000067ab9 */ /* 0x000fe20000000a00 */
[----:B------:R-:W1:Y:S01]  /*af80*/  LDC R12, c[0x0][0x144] ;  /* 0x00005100ff0c7b82 */ /* 0x000e620000000800 */
[----:B------:R-:W-:Y:S01]  /*af90*/  ISETP.NE.U32.AND P1, PT, RZ, UR6, PT ;  /* 0x00000006ff007c0c */ /* 0x000fe2000bf25070 */
[----:B------:R-:W2:Y:S01]  /*afa0*/  S2R R9, SR_CTAID.Y ;  /* 0x0000000000097919 */ /* 0x000ea20000002600 */
[----:B------:R-:W-:Y:S01]  /*afb0*/  ULDC UR8, c[0x0][0x150] ;  /* 0x0000540000087ab9 */ /* 0x000fe20000000800 */
[----:B------:R-:W-:Y:S01]  /*afc0*/  ULDC UR9, c[0x0][0x630] ;  /* 0x00018c0000097ab9 */ /* 0x000fe20000000800 */
[----:B------:R-:W-:Y:S01]  /*afd0*/  ISETP.NE.AND.EX P1, PT, RZ, UR7, PT, P1 ;  /* 0x00000007ff007c0c */ /* 0x000fe2000bf25310 */
[----:B------:R-:W-:Y:S01]  /*afe0*/  IMAD.MOV.U32 R2, RZ, RZ, R18 ;  /* 0x000000ffff027224 */ /* 0x000fe200078e0012 */
[----:B0-----:R-:W-:-:S05]  /*aff0*/  I2FP.F32.U32 R3, R11 ;  /* 0x0000000b00037245 */ /* 0x001fca0000201000 */
[----:B------:R-:W-:Y:S01]  /*b000*/  FMUL R14, R3, UR8 ;  /* 0x00000008030e7c20 */ /* 0x000fe20008400000 */
[----:B------:R-:W-:-:S05]  /*b010*/  IMAD.MOV.U32 R3, RZ, RZ, R17 ;  /* 0x000000ffff037224 */ /* 0x000fca00078e0011 */
[----:B--2---:R-:W-:Y:S05]  /*b020*/  @!P1 BRA `(.L_x_301) ;  /* 0x0000000000289947 */ /* 0x004fea0003800000 */
[----:B------:R-:W-:Y:S02]  /*b030*/  ULDC UR8, c[0x0][0x634] ;  /* 0x00018d0000087ab9 */ /* 0x000fe40000000800 */
[----:B------:R-:W-:-:S05]  /*b040*/  IADD3 R3, P1, R18, UR8, RZ ;  /* 0x0000000812037c10 */ /* 0x000fca000ff3e0ff */
[----:B------:R-:W-:-:S04]  /*b050*/  IMAD.X R13, RZ, RZ, R17, P1 ;  /* 0x000000ffff0d7224 */ /* 0x000fc800008e0611 */
[----:B------:R-:W-:-:S04]  /*b060*/  IMAD.WIDE.U32 R4, R13, UR6, RZ ;  /* 0x000000060d047c25 */ /* 0x000fc8000f8e00ff */
[----:B------:R-:W-:-:S04]  /*b070*/  IMAD.WIDE.U32 R4, P1, R3, UR7, R4 ;  /* 0x0000000703047c25 */ /* 0x000fc8000f820004 */
[----:B------:R-:W-:-:S04]  /*b080*/  IMAD.WIDE.U32 R2, R3, UR6, RZ ;  /* 0x0000000603027c25 */ /* 0x000fc8000f8e00ff */
[----:B------:R-:W-:Y:S01]  /*b090*/  IMAD.MOV.U32 R2, RZ, RZ, R5 ;  /* 0x000000ffff027224 */ /* 0x000fe200078e0005 */
[----:B------:R-:W-:Y:S01]  /*b0a0*/  IADD3 RZ, P3, R3, R4, RZ ;  /* 0x0000000403ff7210 */ /* 0x000fe20007f7e0ff */
[----:B------:R-:W-:-:S04]  /*b0b0*/  IMAD.X R3, RZ, RZ, RZ, P1 ;  /* 0x000000ffff037224 */ /* 0x000fc800008e06ff */
[----:B------:R-:W-:-:S08]  /*b0c0*/  IMAD.WIDE.U32.X R2, R13, UR7, R2, P3 ;  /* 0x000000070d027c25 */ /* 0x000fd000098e0402 */
.L_x_301:
[--C-:B------:R-:W-:Y:S01]  /*b0d0*/  SHF.R.U64 R10, R2, UR9, R3.reuse ;  /* 0x00000009020a7c19 */ /* 0x100fe20008001203 */
[----:B------:R-:W0:Y:S01]  /*b0e0*/  F2I.U32.TRUNC.NTZ R14, R14 ;  /* 0x0000000e000e7305 */ /* 0x000e22000020f000 */
[----:B------:R-:W-:Y:S01]  /*b0f0*/  SHF.R.U32.HI R2, RZ, UR9, R3 ;  /* 0x00000009ff027c19 */ /* 0x000fe20008011603 */
[----:B------:R-:W-:Y:S01]  /*b100*/  ULDC.64 UR6, c[0x0][0x620] ;  /* 0x0001880000067ab9 */ /* 0x000fe20000000a00 */
[----:B------:R-:W-:Y:S01]  /*b110*/  IADD3 R5, P1, RZ, -R10, RZ ;  /* 0x8000000aff057210 */ /* 0x000fe20007f3e0ff */
[----:B------:R-:W-:Y:S01]  /*b120*/  IMAD.MOV.U32 R3, RZ, RZ, R17 ;  /* 0x000000ffff037224 */ /* 0x000fe200078e0011 */
[----:B------:R-:W-:-:S03]  /*b130*/  ULDC.64 UR8, c[0x0][0x640] ;  /* 0x0001900000087ab9 */ /* 0x000fc60000000a00 */
[----:B------:R-:W-:Y:S01]  /*b140*/  IMAD.X R2, RZ, RZ, ~R2, P1 ;  /* 0x000000ffff027224 */ /* 0x000fe200008e0e02 */
[----:B------:R-:W-:-:S03]  /*b150*/  ISETP.NE.U32.AND P1, PT, RZ, UR8, PT ;  /* 0x00000008ff007c0c */ /* 0x000fc6000bf25070 */
[----:B------:R-:W-:Y:S01]  /*b160*/  IMAD R4, R2, UR6, RZ ;  /* 0x0000000602047c24 */ /* 0x000fe2000f8e02ff */
[----:B------:R-:W-:Y:S01]  /*b170*/  ISETP.NE.AND.EX P1, PT, RZ, UR9, PT, P1 ;  /* 0x00000009ff007c0c */ /* 0x000fe2000bf25310 */
[----:B------:R-:W-:-:S04]  /*b180*/  IMAD.MOV.U32 R2, RZ, RZ, R18 ;  /* 0x000000ffff027224 */ /* 0x000fc800078e0012 */
[----:B------:R-:W-:Y:S01]  /*b190*/  IMAD.WIDE.U32 R2, R5, UR6, R2 ;  /* 0x0000000605027c25 */ /* 0x000fe2000f8e0002 */
[----:B------:R-:W-:-:S03]  /*b1a0*/  ULDC UR6, c[0x0][0x618] ;  /* 0x0001860000067ab9 */ /* 0x000fc60000000800 */
[----:B------:R-:W-:Y:S01]  /*b1b0*/  IMAD R5, R5, UR7, R4 ;  /* 0x0000000705057c24 */ /* 0x000fe2000f8e0204 */
[----:B------:R-:W-:Y:S01]  /*b1c0*/  ULDC UR7, c[0x0][0x154] ;  /* 0x0000550000077ab9 */ /* 0x000fe20000000800 */
[----:B0-----:R-:W-:Y:S02]  /*b1d0*/  IMAD.MOV R4, RZ, RZ, -R14 ;  /* 0x000000ffff047224 */ /* 0x001fe400078e0a0e */
[----:B------:R-:W0:Y:S01]  /*b1e0*/  LDC R14, c[0x0][0x148] ;  /* 0x00005200ff0e7b82 */ /* 0x000e220000000800 */
[----:B------:R-:W-:Y:S02]  /*b1f0*/  IMAD.IADD R3, R3, 0x1, R5 ;  /* 0x0000000103037824 */ /* 0x000fe400078e0205 */
[----:B-1----:R-:W-:Y:S01]  /*b200*/  IMAD R11, R12, R4, R11 ;  /* 0x000000040c0b7224 */ /* 0x002fe200078e020b */
[----:B------:R-:W-:Y:S02]  /*b210*/  I2FP.F32.U32 R4, R9 ;  /* 0x0000000900047245 */ /* 0x000fe40000201000 */
[----:B------:R-:W-:-:S02]  /*b220*/  SHF.R.U64 R12, R2, UR6, R3 ;  /* 0x00000006020c7c19 */ /* 0x000fc40008001203 */
[----:B------:R-:W-:Y:S01]  /*b230*/  SHF.R.U32.HI R3, RZ, UR6, R3 ;  /* 0x00000006ff037c19 */ /* 0x000fe20008011603 */
[----:B------:R-:W-:Y:S01]  /*b240*/  FMUL R4, R4, UR7 ;  /* 0x0000000704047c20 */ /* 0x000fe20008400000 */
[----:B------:R-:W-:Y:S02]  /*b250*/  ULDC UR6, c[0x0][0x608] ;  /* 0x0001820000067ab9 */ /* 0x000fe40000000800 */
[--C-:B------:R-:W-:Y:S01]  /*b260*/  SHF.R.U64 R15, R12, UR6, R3.reuse ;  /* 0x000000060c0f7c19 */ /* 0x100fe20008001203 */
[----:B------:R1:W2:Y:S01]  /*b270*/  F2I.U32.TRUNC.NTZ R20, R4 ;  /* 0x0000000400147305 */ /* 0x0002a2000020f000 */
[----:B------:R-:W-:Y:S01]  /*b280*/  SHF.R.U32.HI R2, RZ, UR6, R3 ;  /* 0x00000006ff027c19 */ /* 0x000fe20008011603 */
[----:B------:R-:W-:-:S03]  /*b290*/  ULDC UR6, c[0x0][0x658] ;  /* 0x0001960000067ab9 */ /* 0x000fc60000000800 */
[--C-:B------:R-:W-:Y:S02]  /*b2a0*/  SHF.R.U64 R13, R15, UR6, R2.reuse ;  /* 0x000000060f0d7c19 */ /* 0x100fe40008001202 */
[----:B------:R-:W-:-:S03]  /*b2b0*/  SHF.R.U32.HI R19, RZ, UR6, R2 ;  /* 0x00000006ff137c19 */ /* 0x000fc60008011602 */
[----:B------:R-:W-:Y:S02]  /*b2c0*/  IMAD.MOV.U32 R2, RZ, RZ, R13 ;  /* 0x000000ffff027224 */ /* 0x000fe400078e000d */
[----:B------:R-:W-:Y:S01]  /*b2d0*/  IMAD.MOV.U32 R3, RZ, RZ, R19 ;  /* 0x000000ffff037224 */ /* 0x000fe200078e0013 */
[----:B-1----:R-:W-:Y:S06]  /*b2e0*/  @!P1 BRA `(.L_x_302) ;  /* 0x0000000000289947 */ /* 0x002fec0003800000 */
        /* <DEDUP_REMOVED lines=10> */
.L_x_302:
[----:B------:R-:W1:Y:S01]  /*b390*/  LDC R4, c[0x0][0x65c] ;  /* 0x00019700ff047b82 */ /* 0x000e620000000800 */
[----:B------:R-:W-:Y:S01]  /*b3a0*/  ULDC UR6, c[0x0][0x648] ;  /* 0x0001920000067ab9 */ /* 0x000fe20000000800 */
[----:B------:R-:W-:Y:S01]  /*b3b0*/  LOP3.LUT R15, R15, UR5, RZ, 0xc0, !PT ;  /* 0x000000050f0f7c12 */ /* 0x000fe2000f8ec0ff */
[----:B--2---:R-:W-:Y:S01]  /*b3c0*/  IMAD.MOV R20, RZ, RZ, -R20 ;  /* 0x000000ffff147224 */ /* 0x004fe200078e0a14 */
[----:B------:R-:W-:Y:S01]  /*b3d0*/  SHF.R.U64 R2, R2, UR6, R3 ;  /* 0x0000000602027c19 */ /* 0x000fe20008001203 */
[----:B------:R-:W-:Y:S01]  /*b3e0*/  ULDC UR6, c[0x0][0x638] ;  /* 0x00018e0000067ab9 */ /* 0x000fe20000000800 */
[----:B------:R-:W-:Y:S01]  /*b3f0*/  LOP3.LUT R12, R12, UR4, RZ, 0xc0, !PT ;  /* 0x000000040c0c7c12 */ /* 0x000fe2000f8ec0ff */
[----:B------:R-:W-:Y:S01]  /*b400*/  ULDC UR7, c[0x0][0x610] ;  /* 0x0001840000077ab9 */ /* 0x000fe20000000800 */
[----:B------:R-:W-:Y:S01]  /*b410*/  IMAD.MOV.U32 R3, RZ, RZ, 0x1 ;  /* 0x00000001ff037424 */ /* 0x000fe200078e00ff */
[----:B-1----:R-:W-:Y:S01]  /*b420*/  ISETP.NE.AND P1, PT, R4, 0x1, PT ;  /* 0x000000010400780c */ /* 0x002fe20003f25270 */
[----:B------:R-:W-:-:S02]  /*b430*/  IMAD.MOV R4, RZ, RZ, -R2 ;  /* 0x000000ffff047224 */ /* 0x000fc400078e0a02 */
[----:B------:R-:W-:Y:S02]  /*b440*/  IMAD R2, R2, UR13, R15 ;  /* 0x0000000d02027c24 */ /* 0x000fe4000f8e020f */
[----:B------:R-:W-:Y:S01]  /*b450*/  IMAD R13, R4, UR6, R13 ;  /* 0x00000006040d7c24 */ /* 0x000fe2000f8e020d */
[----:B------:R-:W-:-:S07]  /*b460*/  ULDC UR6, c[0x0][0x600] ;  /* 0x0001800000067ab9 */ /* 0x000fce0000000800 */
[----:B0-----:R-:W-:-:S04]  /*b470*/  @P1 IMAD R11, R14, R20, R9 ;  /* 0x000000140e0b1224 */ /* 0x001fc800078e0209 */
[----:B------:R-:W-:Y:S02]  /*b480*/  IMAD R11, R2, UR7, R11 ;  /* 0x00000007020b7c24 */ /* 0x000fe4000f8e020b */
[----:B------:R-:W-:-:S05]  /*b490*/  IMAD R2, R13, UR6, R12 ;  /* 0x000000060d027c24 */ /* 0x000fca000f8e020c */
[----:B------:R-:W-:Y:S02]  /*b4a0*/  SEL R22, R2, R11, !P1 ;  /* 0x0000000b02167207 */ /* 0x000fe40004800000 */
[----:B------:R-:W-:Y:S01]  /*b4b0*/  SEL R19, R11, R2, !P1 ;  /* 0x000000020b137207 */ /* 0x000fe20004800000 */
[----:B------:R-:W-:-:S07]  /*b4c0*/  IMAD.MOV.U32 R2, RZ, RZ, R10 ;  /* 0x000000ffff027224 */ /* 0x000fce00078e000a */
.L_x_300:
[----:B------:R-:W-:Y:S05]  /*b4d0*/  BSYNC B1 ;  /* 0x0000000000017941 */ /* 0x000fea0003800000 */
.L_x_299:
[----:B------:R-:W-:-:S13]  /*b4e0*/  LOP3.LUT P1, RZ, R3, 0xff, RZ, 0xc0, !PT ;  /* 0x000000ff03ff7812 */ /* 0x000fda000782c0ff */
[----:B------:R-:W-:Y:S05]  /*b4f0*/  @P1 BRA `(.L_x_303) ;  /* 0xfffffff400001947 */ /* 0x000fea000383ffff */
[----:B------:R-:W-:Y:S05]  /*b500*/  BSYNC B0 ;  /* 0x0000000000007941 */ /* 0x000fea0003800000 */
.L_x_291:
[----:B------:R-:W-:-:S03]  /*b510*/  UMOV UR6, 0xffffffff ;  /* 0xffffffff00067882 */ /* 0x000fc60000000000 */
[----:B------:R-:W-:Y:S05]  /*b520*/  BRA.DIV UR6, `(.L_x_304) ;  /* 0x0000000606647947 */ /* 0x000fea000b800000 */
[----:B------:R-:W-:-:S13]  /*b530*/  ELECT P6, URZ, PT ;  /* 0x00000000003f782f */ /* 0x000fda00038c0000 */
.L_x_321:
[----:B------:R-:W-:Y:S04]  /*b540*/  BSSY B0, `(.L_x_305) ;  /* 0x0000034000007945 */ /* 0x000fe80003800000 */
[----:B------:R-:W-:Y:S05]  /*b550*/  @!P6 BRA `(.L_x_306) ;  /* 0x0000000000c8e947 */ /* 0x000fea0003800000 */
[----:B------:R-:W-:-:S04]  /*b560*/  LOP3.LUT R16, R16, 0x2, RZ, 0xfc, !PT ;  /* 0x0000000210107812 */ /* 0x000fc800078efcff */
[----:B------:R-:W-:-:S13]  /*b570*/  ISETP.NE.AND P0, PT, R16, 0x3, PT ;  /* 0x000000031000780c */ /* 0x000fda0003f05270 */
[----:B------:R-:W-:Y:S05]  /*b580*/  @!P0 BRA `(.L_x_307) ;  /* 0x0000000000048947 */ /* 0x000fea0003800000 */
[----:B------:R-:W-:Y:S01]  /*b590*/  BPT.TRAP 0x1 ;  /* 0x000000040000795c */ /* 0x000fe20000300000 */
.L_x_307:
[----:B------:R-:W0:Y:S01]  /*b5a0*/  S2R R3, SR_CgaCtaId ;  /* 0x0000000000037919 */ /* 0x000e220000008800 */
[----:B------:R-:W-:Y:S02]  /*b5b0*/  MOV R2, 0x400 ;  /* 0x0000040000027802 */ /* 0x000fe40000000f00 */
[----:B------:R-:W-:Y:S02]  /*b5c0*/  SHF.L.U32 R4, R0, 0x1f, RZ ;  /* 0x0000001f00047819 */ /* 0x000fe400000006ff */
[----:B0-----:R-:W-:-:S05]  /*b5d0*/  LEA R2, R3, R2, 0x18 ;  /* 0x0000000203027211 */ /* 0x001fca00078ec0ff */
[----:B------:R-:W-:-:S04]  /*b5e0*/  VIADD R2, R2, 0x28 ;  /* 0x0000002802027836 */ /* 0x000fc80000000000 */
[C---:B------:R-:W-:Y:S02]  /*b5f0*/  IMAD R9, R7.reuse, 0x8, R2 ;  /* 0x0000000807097824 */ /* 0x040fe400078e0202 */
[----:B------:R-:W-:Y:S02]  /*b600*/  VIADD R7, R7, 0x1 ;  /* 0x0000000107077836 */ /* 0x000fe40000000000 */
[----:B------:R-:W0:Y:S03]  /*b610*/  SYNCS.PHASECHK.TRANS64.TRYWAIT P0, [R9+URZ], R4 ;  /* 0x00000004090075a7 */ /* 0x000e26000800017f */
[----:B------:R-:W-:-:S04]  /*b620*/  ISETP.NE.AND P1, PT, R7, 0x5, PT ;  /* 0x000000050700780c */ /* 0x000fc80003f25270 */
[----:B------:R-:W-:Y:S02]  /*b630*/  SEL R3, RZ, 0x1, P1 ;  /* 0x00000001ff037807 */ /* 0x000fe40000800000 */
[----:B------:R-:W-:Y:S02]  /*b640*/  SEL R7, R7, RZ, P1 ;  /* 0x000000ff07077207 */ /* 0x000fe40000800000 */
[----:B------:R-:W-:-:S03]  /*b650*/  LOP3.LUT R6, R0, R3, RZ, 0x3c, !PT ;  /* 0x0000000300067212 */ /* 0x000fc600078e3cff */
[----:B------:R-:W-:Y:S01]  /*b660*/  IMAD R8, R7, 0x8, R2 ;  /* 0x0000000807087824 */ /* 0x000fe200078e0202 */
[----:B------:R-:W-:Y:S01]  /*b670*/  SHF.L.U32 R5, R6, 0x1f, RZ ;  /* 0x0000001f06057819 */ /* 0x000fe200000006ff */
[----:B0-----:R-:W-:Y:S06]  /*b680*/  @!P0 BRA `(.L_x_308) ;  /* 0x00000004002c8947 */ /* 0x001fec0003800000 */
.L_x_322:
[----:B------:R-:W1:Y:S01]  /*b690*/  SYNCS.PHASECHK.TRANS64.TRYWAIT P0, [R8+URZ], R5 ;  /* 0x00000005080075a7 */ /* 0x000e62000800017f */
[----:B------:R-:W-:-:S05]  /*b6a0*/  VIADD R0, R7, 0x1 ;  /* 0x0000000107007836 */ /* 0x000fca0000000000 */
[----:B------:R-:W-:-:S04]  /*b6b0*/  ISETP.NE.AND P1, PT, R0, 0x5, PT ;  /* 0x000000050000780c */ /* 0x000fc80003f25270 */
[----:B------:R-:W-:Y:S02]  /*b6c0*/  SEL R3, RZ, 0x1, P1 ;  /* 0x00000001ff037807 */ /* 0x000fe40000800000 */
[----:B------:R-:W-:Y:S02]  /*b6d0*/  SEL R7, R0, RZ, P1 ;  /* 0x000000ff00077207 */ /* 0x000fe40000800000 */
[----:B------:R-:W-:-:S03]  /*b6e0*/  LOP3.LUT R6, R6, R3, RZ, 0x3c, !PT ;  /* 0x0000000306067212 */ /* 0x000fc600078e3cff */
[----:B0-----:R-:W-:Y:S01]  /*b6f0*/  IMAD R9, R7, 0x8, R2 ;  /* 0x0000000807097824 */ /* 0x001fe200078e0202 */
[----:B------:R-:W-:Y:S01]  /*b700*/  SHF.L.U32 R4, R6, 0x1f, RZ ;  /* 0x0000001f06047819 */ /* 0x000fe200000006ff */
[----:B-1----:R-:W-:Y:S06]  /*b710*/  @!P0 BRA `(.L_x_309) ;  /* 0x00000004001c8947 */ /* 0x002fec0003800000 */
.L_x_323:
[----:B------:R-:W1:Y:S01]  /*b720*/  SYNCS.PHASECHK.TRANS64.TRYWAIT P0, [R9+URZ], R4 ;  /* 0x00000004090075a7 */ /* 0x000e62000800017f */
[----:B------:R-:W-:-:S05]  /*b730*/  VIADD R0, R7, 0x1 ;  /* 0x0000000107007836 */ /* 0x000fca0000000000 */
[----:B------:R-:W-:-:S04]  /*b740*/  ISETP.NE.AND P1, PT, R0, 0x5, PT ;  /* 0x000000050000780c */ /* 0x000fc80003f25270 */
[----:B------:R-:W-:Y:S02]  /*b750*/  SEL R3, RZ, 0x1, P1 ;  /* 0x00000001ff037807 */ /* 0x000fe40000800000 */
[----:B------:R-:W-:Y:S02]  /*b760*/  SEL R7, R0, RZ, P1 ;  /* 0x000000ff00077207 */ /* 0x000fe40000800000 */
[----:B------:R-:W-:-:S03]  /*b770*/  LOP3.LUT R11, R6, R3, RZ, 0x3c, !PT ;  /* 0x00000003060b7212 */ /* 0x000fc600078e3cff */
[----:B------:R-:W-:Y:S01]  /*b780*/  IMAD R6, R7, 0x8, R2 ;  /* 0x0000000807067824 */ /* 0x000fe200078e0202 */
[----:B0-----:R-:W-:Y:S01]  /*b790*/  SHF.L.U32 R5, R11, 0x1f, RZ ;  /* 0x0000001f0b057819 */ /* 0x001fe200000006ff */
[----:B-1----:R-:W-:Y:S06]  /*b7a0*/  @!P0 BRA `(.L_x_310) ;  /* 0x00000004000c8947 */ /* 0x002fec0003800000 */
.L_x_324:
[----:B------:R-:W1:Y:S01]  /*b7b0*/  SYNCS.PHASECHK.TRANS64.TRYWAIT P0, [R6+URZ], R5 ;  /* 0x00000005060075a7 */ /* 0x000e62000800017f */
[----:B------:R-:W-:-:S05]  /*b7c0*/  VIADD R0, R7, 0x1 ;  /* 0x0000000107007836 */ /* 0x000fca0000000000 */
[----:B------:R-:W-:-:S04]  /*b7d0*/  ISETP.NE.AND P1, PT, R0, 0x5, PT ;  /* 0x000000050000780c */ /* 0x000fc80003f25270 */
[----:B0-----:R-:W-:Y:S02]  /*b7e0*/  SEL R4, RZ, 0x1, P1 ;  /* 0x00000001ff047807 */ /* 0x001fe40000800000 */
[----:B------:R-:W-:Y:S02]  /*b7f0*/  SEL R3, R0, RZ, P1 ;  /* 0x000000ff00037207 */ /* 0x000fe40000800000 */
[----:B------:R-:W-:Y:S01]  /*b800*/  LOP3.LUT R0, R11, R4, RZ, 0x3c, !PT ;  /* 0x000000040b007212 */ /* 0x000fe200078e3cff */
[----:B-1----:R-:W-:Y:S06]  /*b810*/  @!P0 BRA `(.L_x_311) ;  /* 0x0000000400048947 */ /* 0x002fec0003800000 */
.L_x_325:
[----:B------:R-:W-:Y:S01]  /*b820*/  IMAD R3, R3, 0x8, R2 ;  /* 0x0000000803037824 */ /* 0x000fe200078e0202 */
[----:B------:R-:W-:-:S07]  /*b830*/  SHF.L.U32 R0, R0, 0x1f, RZ ;  /* 0x0000001f00007819 */ /* 0x000fce00000006ff */
.L_x_312:
[----:B-1----:R1:W2:Y:S02]  /*b840*/  SYNCS.PHASECHK.TRANS64.TRYWAIT P0, [R3+URZ], R0 ;  /* 0x00000000030075a7 */ /* 0x0022a4000800017f */
[----:B--2---:R-:W-:Y:S05]  /*b850*/  @!P0 NANOSLEEP.SYNCS 0x989680 ;  /* 0x009896800000895d */ /* 0x004fea0003900000 */
[----:B------:R-:W2:Y:S02]  /*b860*/  @!P0 SYNCS.PHASECHK.TRANS64 P0, [R3+URZ], R0 ;  /* 0x00000000030085a7 */ /* 0x000ea4000800007f */
[----:B--2---:R-:W-:Y:S05]  /*b870*/  @!P0 BRA `(.L_x_312) ;  /* 0xfffffffc00f08947 */ /* 0x004fea000383ffff */
.L_x_306:
[----:B------:R-:W-:Y:S05]  /*b880*/  BSYNC B0 ;  /* 0x0000000000007941 */ /* 0x000fea0003800000 */
.L_x_305:
[----:B------:R-:W-:Y:S05]  /*b890*/  EXIT ;  /* 0x000000000000794d */ /* 0x000fea0003800000 */
.L_x_15:
[----:B-1----:R1:W2:Y:S02]  /*b8a0*/  SYNCS.PHASECHK.TRANS64.TRYWAIT P0, [R159+URZ], R0 ;  /* 0x000000009f0075a7 */ /* 0x0022a4000800017f */
[----:B--2---:R-:W-:Y:S05]  /*b8b0*/  @!P0 NANOSLEEP.SYNCS 0x989680 ;  /* 0x009896800000895d */ /* 0x004fea0003900000 */
[----:B------:R-:W2:Y:S02]  /*b8c0*/  @!P0 SYNCS.PHASECHK.TRANS64 P0, [R159+URZ], R0 ;  /* 0x000000009f0085a7 */ /* 0x000ea4000800007f */
[----:B--2---:R-:W-:Y:S05]  /*b8d0*/  @!P0 BRA `(.L_x_15) ;  /* 0xfffffffc00f08947 */ /* 0x004fea000383ffff */
[----:B------:R-:W-:Y:S05]  /*b8e0*/  BRA `(.L_x_313) ;  /* 0xffffff5800ec7947 */ /* 0x000fea000383ffff */
.L_x_20:
[----:B--2---:R2:W3:Y:S02]  /*b8f0*/  SYNCS.PHASECHK.TRANS64.TRYWAIT P1, [R3+URZ], R0 ;  /* 0x00000000030075a7 */ /* 0x0044e4000802017f */
[----:B---3--:R-:W-:Y:S05]  /*b900*/  @!P1 NANOSLEEP.SYNCS 0x989680 ;  /* 0x009896800000995d */ /* 0x008fea0003900000 */
[----:B------:R-:W3:Y:S02]  /*b910*/  @!P1 SYNCS.PHASECHK.TRANS64 P1, [R3+URZ], R0 ;  /* 0x00000000030095a7 */ /* 0x000ee4000802007f */
[----:B---3--:R-:W-:Y:S05]  /*b920*/  @!P1 BRA `(.L_x_20) ;  /* 0xfffffffc00f09947 */ /* 0x008fea000383ffff */
[----:B------:R-:W-:Y:S05]  /*b930*/  BRA `(.L_x_19) ;  /* 0xffffff5c00587947 */ /* 0x000fea000383ffff */
.L_x_25:
[----:B--2---:R-:W-:-:S04]  /*b940*/  IMAD.U32 R4, RZ, RZ, UR8 ;  /* 0x00000008ff047e24 */ /* 0x004fc8000f8e00ff */
[----:B------:R2:W3:Y:S03]  /*b950*/  SYNCS.PHASECHK.TRANS64.TRYWAIT P1, [R4+URZ], R3 ;  /* 0x00000003040075a7 */ /* 0x0004e6000802017f */
[----:B---3--:R-:W-:Y:S05]  /*b960*/  @!P1 NANOSLEEP.SYNCS 0x989680 ;  /* 0x009896800000995d */ /* 0x008fea0003900000 */
[----:B------:R-:W3:Y:S02]  /*b970*/  @!P1 SYNCS.PHASECHK.TRANS64 P1, [R4+URZ], R3 ;  /* 0x00000003040095a7 */ /* 0x000ee4000802007f */
[----:B---3--:R-:W-:Y:S05]  /*b980*/  @!P1 BRA `(.L_x_25) ;  /* 0xfffffffc00ec9947 */ /* 0x008fea000383ffff */
[----:B------:R-:W-:Y:S05]  /*b990*/  BRA `(.L_x_24) ;  /* 0xffffff6000b47947 */ /* 0x000fea000383ffff */
.L_x_31:
[----:B-1----:R1:W2:Y:S02]  /*b9a0*/  SYNCS.PHASECHK.TRANS64.TRYWAIT P0, [R159+URZ+0x10], R0 ;  /* 0x000010009f0075a7 */ /* 0x0022a4000800017f */
[----:B--2---:R-:W-:Y:S05]  /*b9b0*/  @!P0 NANOSLEEP.SYNCS 0x989680 ;  /* 0x009896800000895d */ /* 0x004fea0003900000 */
[----:B------:R-:W2:Y:S02]  /*b9c0*/  @!P0 SYNCS.PHASECHK.TRANS64 P0, [R159+URZ+0x10], R0 ;  /* 0x000010009f0085a7 */ /* 0x000ea4000800007f */
[----:B--2---:R-:W-:Y:S05]  /*b9d0*/  @!P0 BRA `(.L_x_31) ;  /* 0xfffffffc00f08947 */ /* 0x004fea000383ffff */
[----:B------:R-:W-:Y:S05]  /*b9e0*/  BRA `(.L_x_314) ;  /* 0xffffff6800787947 */ /* 0x000fea000383ffff */
.L_x_292:
[----:B------:R-:W-:Y:S01]  /*b9f0*/  BSSY B1, `(.L_x_315) ;  /* 0x0000006000017945 */ /* 0x000fe20003800000 */
[----:B------:R-:W-:-:S07]  /*ba00*/  IMAD.MOV.U32 R15, RZ, RZ, -0x1 ;  /* 0xffffffffff0f7424 */ /* 0x000fce00078e00ff */
[----:B-----5:R-:W-:Y:S05]  /*ba10*/  WARPSYNC.COLLECTIVE R15, `(.L_x_316) ;  /* 0x000000000f0c7348 */ /* 0x020fea0003c00000 */
[----:B------:R-:W-:Y:S02]  /*ba20*/  ELECT P6, UR62, PT ;  /* 0x00000000003e782f */ /* 0x000fe400038c0000 */
[----:B------:R-:W-:Y:S01]  /*ba30*/  MOV R14, UR62 ;  /* 0x0000003e000e7c02 */ /* 0x000fe20008000f00 */
[----:B-----5:R-:W-:Y:S10]  /*ba40*/  ENDCOLLECTIVE ;  /* 0x000000000000791b */ /* 0x020ff40003800000 */
.L_x_316:
[----:B------:R-:W-:Y:S05]  /*ba50*/  BSYNC B1 ;  /* 0x0000000000017941 */ /* 0x000fea0003800000 */
.L_x_315:
[----:B------:R-:W-:Y:S05]  /*ba60*/  BRA `(.L_x_317) ;  /* 0xffffffec00b07947 */ /* 0x000fea000383ffff */
.L_x_295:
[----:B0-----:R0:W1:Y:S02]  /*ba70*/  SYNCS.PHASECHK.TRANS64.TRYWAIT P1, [R10+URZ+0x28], R5 ;  /* 0x000028050a0075a7 */ /* 0x001064000802017f */
[----:B-1----:R-:W-:Y:S05]  /*ba80*/  @!P1 NANOSLEEP.SYNCS 0x989680 ;  /* 0x009896800000995d */ /* 0x002fea0003900000 */
[----:B------:R-:W1:Y:S02]  /*ba90*/  @!P1 SYNCS.PHASECHK.TRANS64 P1, [R10+URZ+0x28], R5 ;  /* 0x000028050a0095a7 */ /* 0x000e64000802007f */
[----:B-1----:R-:W-:Y:S05]  /*baa0*/  @!P1 BRA `(.L_x_295) ;  /* 0xfffffffc00f09947 */ /* 0x002fea000383ffff */
[----:B------:R-:W-:Y:S05]  /*bab0*/  BRA `(.L_x_318) ;  /* 0xffffffec00e47947 */ /* 0x000fea000383ffff */
.L_x_304:
[----:B------:R-:W-:Y:S01]  /*bac0*/  BSSY B0, `(.L_x_319) ;  /* 0x0000006000007945 */ /* 0x000fe20003800000 */
[----:B------:R-:W-:-:S07]  /*bad0*/  IMAD.MOV.U32 R15, RZ, RZ, -0x1 ;  /* 0xffffffffff0f7424 */ /* 0x000fce00078e00ff */
[----:B-----5:R-:W-:Y:S05]  /*bae0*/  WARPSYNC.COLLECTIVE R15, `(.L_x_320) ;  /* 0x000000000f0c7348 */ /* 0x020fea0003c00000 */
[----:B------:R-:W-:Y:S02]  /*baf0*/  ELECT P6, UR62, PT ;  /* 0x00000000003e782f */ /* 0x000fe400038c0000 */
[----:B------:R-:W-:Y:S01]  /*bb00*/  MOV R14, UR62 ;  /* 0x0000003e000e7c02 */ /* 0x000fe20008000f00 */
[----:B-----5:R-:W-:Y:S10]  /*bb10*/  ENDCOLLECTIVE ;  /* 0x000000000000791b */ /* 0x020ff40003800000 */
.L_x_320:
[----:B------:R-:W-:Y:S05]  /*bb20*/  BSYNC B0 ;  /* 0x0000000000007941 */ /* 0x000fea0003800000 */
.L_x_319:
[----:B------:R-:W-:Y:S05]  /*bb30*/  BRA `(.L_x_321) ;  /* 0xfffffff800807947 */ /* 0x000fea000383ffff */
.L_x_308:
[----:B0-----:R0:W1:Y:S02]  /*bb40*/  SYNCS.PHASECHK.TRANS64.TRYWAIT P0, [R9+URZ], R4 ;  /* 0x00000004090075a7 */ /* 0x001064000800017f */
[----:B-1----:R-:W-:Y:S05]  /*bb50*/  @!P0 NANOSLEEP.SYNCS 0x989680 ;  /* 0x009896800000895d */ /* 0x002fea0003900000 */
[----:B------:R-:W1:Y:S02]  /*bb60*/  @!P0 SYNCS.PHASECHK.TRANS64 P0, [R9+URZ], R4 ;  /* 0x00000004090085a7 */ /* 0x000e64000800007f */
[----:B-1----:R-:W-:Y:S05]  /*bb70*/  @!P0 BRA `(.L_x_308) ;  /* 0xfffffffc00f08947 */ /* 0x002fea000383ffff */
[----:B------:R-:W-:Y:S05]  /*bb80*/  BRA `(.L_x_322) ;  /* 0xfffffff800c07947 */ /* 0x000fea000383ffff */
.L_x_309:
[----:B0-----:R0:W1:Y:S02]  /*bb90*/  SYNCS.PHASECHK.TRANS64.TRYWAIT P0, [R8+URZ], R5 ;  /* 0x00000005080075a7 */ /* 0x001064000800017f */
[----:B-1----:R-:W-:Y:S05]  /*bba0*/  @!P0 NANOSLEEP.SYNCS 0x989680 ;  /* 0x009896800000895d */ /* 0x002fea0003900000 */
[----:B------:R-:W1:Y:S02]  /*bbb0*/  @!P0 SYNCS.PHASECHK.TRANS64 P0, [R8+URZ], R5 ;  /* 0x00000005080085a7 */ /* 0x000e64000800007f */
[----:B-1----:R-:W-:Y:S05]  /*bbc0*/  @!P0 BRA `(.L_x_309) ;  /* 0xfffffffc00f08947 */ /* 0x002fea000383ffff */
[----:B------:R-:W-:Y:S05]  /*bbd0*/  BRA `(.L_x_323) ;  /* 0xfffffff800d07947 */ /* 0x000fea000383ffff */
.L_x_310:
[----:B0-----:R0:W1:Y:S02]  /*bbe0*/  SYNCS.PHASECHK.TRANS64.TRYWAIT P0, [R9+URZ], R4 ;  /* 0x00000004090075a7 */ /* 0x001064000800017f */
[----:B-1----:R-:W-:Y:S05]  /*bbf0*/  @!P0 NANOSLEEP.SYNCS 0x989680 ;  /* 0x009896800000895d */ /* 0x002fea0003900000 */
[----:B------:R-:W1:Y:S02]  /*bc00*/  @!P0 SYNCS.PHASECHK.TRANS64 P0, [R9+URZ], R4 ;  /* 0x00000004090085a7 */ /* 0x000e64000800007f */
[----:B-1----:R-:W-:Y:S05]  /*bc10*/  @!P0 BRA `(.L_x_310) ;  /* 0xfffffffc00f08947 */ /* 0x002fea000383ffff */
[----:B------:R-:W-:Y:S05]  /*bc20*/  BRA `(.L_x_324) ;  /* 0xfffffff800e07947 */ /* 0x000fea000383ffff */
.L_x_311:
[----:B0-----:R0:W1:Y:S02]  /*bc30*/  SYNCS.PHASECHK.TRANS64.TRYWAIT P0, [R6+URZ], R5 ;  /* 0x00000005060075a7 */ /* 0x001064000800017f */
[----:B-1----:R-:W-:Y:S05]  /*bc40*/  @!P0 NANOSLEEP.SYNCS 0x989680 ;  /* 0x009896800000895d */ /* 0x002fea0003900000 */
[----:B------:R-:W1:Y:S02]  /*bc50*/  @!P0 SYNCS.PHASECHK.TRANS64 P0, [R6+URZ], R5 ;  /* 0x00000005060085a7 */ /* 0x000e64000800007f */
[----:B-1----:R-:W-:Y:S05]  /*bc60*/  @!P0 BRA `(.L_x_311) ;  /* 0xfffffffc00f08947 */ /* 0x002fea000383ffff */
[----:B------:R-:W-:Y:S05]  /*bc70*/  BRA `(.L_x_325) ;  /* 0xfffffff800e87947 */ /* 0x000fea000383ffff */
.L_x_326:
[----:B------:R-:W-:-:S00]  /*bc80*/  BRA `(.L_x_326) ;  /* 0xfffffffc00fc7947 */ /* 0x000fc0000383ffff */
[----:B------:R-:W-:-:S00]  /*bc90*/  NOP ;  /* 0x0000000000007918 */ /* 0x000fc00000000000 */
        /* <DEDUP_REMOVED lines=14> */
.L_x_327:


//--------------------- .nv.global.init           --------------------------
	.section	.nv.global.init,"aw",@progbits
.nv.global.init:
	.type		$str$22,@object
	.size		$str$22,($str$23 - $str$22)
$str$22:
        /*0000*/ 	.byte	0x6b, 0x5f, 0x74, 0x69, 0x6c, 0x65, 0x5f, 0x63, 0x6f, 0x75, 0x6e, 0x74, 0x20, 0x3e, 0x3d, 0x20
        /*0010*/ 	.byte	0x31, 0x00
	.type		$str$23,@object
	.size		$str$23,(__unnamed_1 - $str$23)
$str$23:
        /*0012*/ 	.byte	0x2f, 0x74, 0x6d, 0x70, 0x2f, 0x63, 0x75, 0x74, 0x6c, 0x61, 0x73, 0x73, 0x5f, 0x73, 0x77, 0x65
        /*0022*/ 	.byte	0x65, 0x70, 0x5f, 0x73, 0x72, 0x63, 0x2f, 0x69, 0x6e, 0x63, 0x6c, 0x75, 0x64, 0x65, 0x2f, 0x63
        /*0032*/ 	.byte	0x75, 0x74, 0x6c, 0x61, 0x73, 0x73, 0x2f, 0x67, 0x65, 0x6d, 0x6d, 0x2f, 0x63, 0x6f, 0x6c, 0x6c
        /*0042*/ 	.byte	0x65, 0x63, 0x74, 0x69, 0x76, 0x65, 0x2f, 0x73, 0x6d, 0x39, 0x30, 0x5f, 0x6d, 0x6d, 0x61, 0x5f
        /*0052*/ 	.byte	0x74, 0x6d, 0x61, 0x5f, 0x67, 0x6d, 0x6d, 0x61, 0x5f, 0x73, 0x73, 0x5f, 0x77, 0x61, 0x72, 0x70
        /*0062*/ 	.byte	0x73, 0x70, 0x65, 0x63, 0x69, 0x61, 0x6c, 0x69, 0x7a, 0x65, 0x64, 0x2e, 0x68, 0x70, 0x70, 0x00
	.type		__unnamed_1,@object
	.size		__unnamed_1,(.L_0 - __unnamed_1)
__unnamed_1:
        /*0072*/ 	.byte	0x76, 0x6f, 0x69, 0x64, 0x20, 0x63, 0x75, 0x74, 0x6c, 0x61, 0x73, 0x73, 0x3a, 0x3a, 0x67, 0x65
        /* <DEDUP_REMOVED lines=176> */
        /*0b82*/ 	.byte	0x3a, 0x3a, 0x69, 0x64, 0x65, 0x6e, 0x74, 0x69, 0x74, 0x79, 0x5d, 0x00
.L_0:


//--------------------- .nv.shared._ZN7cutlass13device_kernelINS_4gemm6kernel13GemmUniversalIN4cute5tupleIJiiiiEEENS1_10collective13CollectiveMmaINS1_34MainloopSm90TmaGmmaWarpSpecializedILi5ENS5_IJNS4_1CILi1EEESB_SB_EEENS1_32KernelTmaWarpSpecializedPingpongEEENS5_IJNSA_ILi64EEENSA_ILi256EEESF_EEENS_10tfloat32_tENS5_IJlSB_lEEESI_SJ_NS4_8TiledMMAINS4_8MMA_AtomIJNS4_4SM904GMMA30MMA_64x256x8_F32TF32TF32_SS_TNILNSN_7ScaleInE1ELSP_1EEEEEENS4_6LayoutISC_NS5_IJNSA_ILi0EEEST_ST_EEEEENS5_IJNS4_10UnderscoreESW_SW_EEEEENS4_13SM90_TMA_LOADENS4_14ComposedLayoutINS4_7SwizzleILi3ELi4ELi3EEENS4_18smem_ptr_flag_bitsILi32EEENSS_INS5_IJNSA_ILi8EEENSA_ILi32EEEEEENS5_IJS16_SB_EEEEEEEvNS4_8identityESZ_S1A_vS1B_EENS_8epilogue10collective6detail29Sm90TmaWarpSpecializedAdapterINS1E_15DefaultEpilogueISI_SJ_SJ_NS1D_6thread17LinearCombinationISI_Li1EffLNS1I_9ScaleType4KindE0ELNS_15FloatRoundStyleE2ESI_EENS1_15EpilogueDefaultEEEEEvvEEEEvNT_6ParamsE --------------------------
	.section	.nv.shared._ZN7cutlass13device_kernelINS_4gemm6kernel13GemmUniversalIN4cute5tupleIJiiiiEEENS1_10collective13CollectiveMmaINS1_34MainloopSm90TmaGmmaWarpSpecializedILi5ENS5_IJNS4_1CILi1EEESB_SB_EEENS1_32KernelTmaWarpSpecializedPingpongEEENS5_IJNSA_ILi64EEENSA_ILi256EEESF_EEENS_10tfloat32_tENS5_IJlSB_lEEESI_SJ_NS4_8TiledMMAINS4_8MMA_AtomIJNS4_4SM904GMMA30MMA_64x256x8_F32TF32TF32_SS_TNILNSN_7ScaleInE1ELSP_1EEEEEENS4_6LayoutISC_NS5_IJNSA_ILi0EEEST_ST_EEEEENS5_IJNS4_10UnderscoreESW_SW_EEEEENS4_13SM90_TMA_LOADENS4_14ComposedLayoutINS4_7SwizzleILi3ELi4ELi3EEENS4_18smem_ptr_flag_bitsILi32EEENSS_INS5_IJNSA_ILi8EEENSA_ILi32EEEEEENS5_IJS16_SB_EEEEEEEvNS4_8identityESZ_S1A_vS1B_EENS_8epilogue10collective6detail29Sm90TmaWarpSpecializedAdapterINS1E_15DefaultEpilogueISI_SJ_SJ_NS1D_6thread17LinearCombinationISI_Li1EffLNS1I_9ScaleType4KindE0ELNS_15FloatRoundStyleE2ESI_EENS1_15EpilogueDefaultEEEEEvvEEEEvNT_6ParamsE,"aw",@nobits
	.sectionflags	@""
	.align	16
	.zero		1024


//--------------------- .nv.shared.reserved.0     --------------------------
	.section	.nv.shared.reserved.0,"aw",@nobits
	.weak		__nv_reservedSMEM_offset_0_alias
	.size		__nv_reservedSMEM_offset_0_alias, 0, 0
	.other		__nv_reservedSMEM_offset_0_alias,@"STO_CUDA_RESERVED_SHARED STV_DEFAULT"
__nv_reservedSMEM_offset_0_alias:
	.zero		0


//--------------------- .nv.global                --------------------------
	.section	.nv.global,"aw",@nobits
.nv.global:
	.type		_ZN40_INTERNAL_51d19f4c_4_k_cu_208bf6bf_268904cute1_E,@object
	.size		_ZN40_INTERNAL_51d19f4c_4_k_cu_208bf6bf_268904cute1_E,(_ZN40_INTERNAL_51d19f4c_4_k_cu_208bf6bf_268904cuda3std3__45__cpo6cbeginE - _ZN40_INTERNAL_51d19f4c_4_k_cu_208bf6bf_268904cute1_E)
_ZN40_INTERNAL_51d19f4c_4_k_cu_208bf6bf_268904cute1_E:
	.zero		1
	.type		_ZN40_INTERNAL_51d19f4c_4_k_cu_208bf6bf_268904cuda3std3__45__cpo6cbeginE,@object
	.size		_ZN40_INTERNAL_51d19f4c_4_k_cu_208bf6bf_268904cuda3std3__45__cpo6cbeginE,(_ZN40_INTERNAL_51d19f4c_4_k_cu_208bf6bf_268904cuda3std3__48in_placeE - _ZN40_INTERNAL_51d19f4c_4_k_cu_208bf6bf_268904cuda3std3__45__cpo6cbeginE)
_ZN40_INTERNAL_51d19f4c_4_k_cu_208bf6bf_268904cuda3std3__45__cpo6cbeginE:
	.zero		1
	.type		_ZN40_INTERNAL_51d19f4c_4_k_cu_208bf6bf_268904cuda3std3__48in_placeE,@object
	.size		_ZN40_INTERNAL_51d19f4c_4_k_cu_208bf6bf_268904cuda3std3__48in_placeE,(_ZN40_INTERNAL_51d19f4c_4_k_cu_208bf6bf_268904cuda3std6ranges3__45__cpo9iter_moveE - _ZN40_INTERNAL_51d19f4c_4_k_cu_208bf6bf_268904cuda3std3__48in_placeE)
_ZN40_INTERNAL_51d19f4c_4_k_cu_208bf6bf_268904cuda3std3__48in_placeE:
	.zero		1
	.type		_ZN40_INTERNAL_51d19f4c_4_k_cu_208bf6bf_268904cuda3std6ranges3__45__cpo9iter_moveE,@object
	.size		_ZN40_INTERNAL_51d19f4c_4_k_cu_208bf6bf_268904cuda3std6ranges3__45__cpo9iter_moveE,(_ZN40_INTERNAL_51d19f4c_4_k_cu_208bf6bf_268904cuda3std3__45__cpo5beginE - _ZN40_INTERNAL_51d19f4c_4_k_cu_208bf6bf_268904cuda3std6ranges3__45__cpo9iter_moveE)
_ZN40_INTERNAL_51d19f4c_4_k_cu_208bf6bf_268904cuda3std6ranges3__45__cpo9iter_moveE:
	.zero		1
	.type		_ZN40_INTERNAL_51d19f4c_4_k_cu_208bf6bf_268904cuda3std3__45__cpo5beginE,@object
	.size		_ZN40_INTERNAL_51d19f4c_4_k_cu_208bf6bf_268904cuda3std3__45__cpo5beginE,(_ZN40_INTERNAL_51d19f4c_4_k_cu_208bf6bf_268904cuda3std3__442_GLOBAL__N__51d19f4c_4_k_cu_208bf6bf_268906ignoreE - _ZN40_INTERNAL_51d19f4c_4_k_cu_208bf6bf_268904cuda3std3__45__cpo5beginE)
_ZN40_INTERNAL_51d19f4c_4_k_cu_208bf6bf_268904cuda3std3__45__cpo5beginE:
	.zero		1
	.type		_ZN40_INTERNAL_51d19f4c_4_k_cu_208bf6bf_268904cuda3std3__442_GLOBAL__N__51d19f4c_4_k_cu_208bf6bf_268906ignoreE,@object
	.size		_ZN40_INTERNAL_51d19f4c_4_k_cu_208bf6bf_268904cuda3std3__442_GLOBAL__N__51d19f4c_4_k_cu_208bf6bf_268906ignoreE,(_ZN40_INTERNAL_51d19f4c_4_k_cu_208bf6bf_268904cute7productE - _ZN40_INTERNAL_51d19f4c_4_k_cu_208bf6bf_268904cuda3std3__442_GLOBAL__N__51d19f4c_4_k_cu_208bf6bf_268906ignoreE)
_ZN40_INTERNAL_51d19f4c_4_k_cu_208bf6bf_268904cuda3std3__442_GLOBAL__N__51d19f4c_4_k_cu_208bf6bf_268906ignoreE:
	.zero		1
	.type		_ZN40_INTERNAL_51d19f4c_4_k_cu_208bf6bf_268904cute7productE,@object
	.size		_ZN40_INTERNAL_51d19f4c_4_k_cu_208bf6bf_268904cute7productE,(_ZN40_INTERNAL_51d19f4c_4_k_cu_208bf6bf_268904cuda3std3__45__cpo3endE - _ZN40_INTERNAL_51d19f4c_4_k_cu_208bf6bf_268904cute7productE)
_ZN40_INTERNAL_51d19f4c_4_k_cu_208bf6bf_268904cute7productE:
	.zero		1
	.type		_ZN40_INTERNAL_51d19f4c_4_k_cu_208bf6bf_268904cuda3std3__45__cpo3endE,@object
	.size		_ZN40_INTERNAL_51d19f4c_4_k_cu_208bf6bf_268904cuda3std3__45__cpo3endE,(_ZN40_INTERNAL_51d19f4c_4_k_cu_208bf6bf_268904cuda3std3__419piecewise_constructE - _ZN40_INTERNAL_51d19f4c_4_k_cu_208bf6bf_268904cuda3std3__45__cpo3endE)
_ZN40_INTERNAL_51d19f4c_4_k_cu_208bf6bf_268904cuda3std3__45__cpo3endE:
	.zero		1
	.type		_ZN40_INTERNAL_51d19f4c_4_k_cu_208bf6bf_268904cuda3std3__419piecewise_constructE,@object
	.size		_ZN40_INTERNAL_51d19f4c_4_k_cu_208bf6bf_268904cuda3std3__419piecewise_constructE,(_ZN40_INTERNAL_51d19f4c_4_k_cu_208bf6bf_268904cuda3std3__45__cpo4cendE - _ZN40_INTERNAL_51d19f4c_4_k_cu_208bf6bf_268904cuda3std3__419piecewise_constructE)
_ZN40_INTERNAL_51d19f4c_4_k_cu_208bf6bf_268904cuda3std3__419piecewise_constructE:
	.zero		1
	.type		_ZN40_INTERNAL_51d19f4c_4_k_cu_208bf6bf_268904cuda3std3__45__cpo4cendE,@object
	.size		_ZN40_INTERNAL_51d19f4c_4_k_cu_208bf6bf_268904cuda3std3__45__cpo4cendE,(_ZN40_INTERNAL_51d19f4c_4_k_cu_208bf6bf_268904cuda3std6ranges3__45__cpo4swapE - _ZN40_INTERNAL_51d19f4c_4_k_cu_208bf6bf_268904cuda3std3__45__cpo4cendE)
_ZN40_INTERNAL_51d19f4c_4_k_cu_208bf6bf_268904cuda3std3__45__cpo4cendE:
	.zero		1
	.type		_ZN40_INTERNAL_51d19f4c_4_k_cu_208bf6bf_268904cuda3std6ranges3__45__cpo4swapE,@object
	.size		_ZN40_INTERNAL_51d19f4c_4_k_cu_208bf6bf_268904cuda3std6ranges3__45__cpo4swapE,(.L_8 - _ZN40_INTERNAL_51d19f4c_4_k_cu_208bf6bf_268904cuda3std6ranges3__45__cpo4swapE)
_ZN40_INTERNAL_51d19f4c_4_k_cu_208bf6bf_268904cuda3std6ranges3__45__cpo4swapE:
	.zero		1
.L_8:


//--------------------- .nv.constant0._ZN7cutlass13device_kernelINS_4gemm6kernel13GemmUniversalIN4cute5tupleIJiiiiEEENS1_10collective13CollectiveMmaINS1_34MainloopSm90TmaGmmaWarpSpecializedILi5ENS5_IJNS4_1CILi1EEESB_SB_EEENS1_32KernelTmaWarpSpecializedPingpongEEENS5_IJNSA_ILi64EEENSA_ILi256EEESF_EEENS_10tfloat32_tENS5_IJlSB_lEEESI_SJ_NS4_8TiledMMAINS4_8MMA_AtomIJNS4_4SM904GMMA30MMA_64x256x8_F32TF32TF32_SS_TNILNSN_7ScaleInE1ELSP_1EEEEEENS4_6LayoutISC_NS5_IJNSA_ILi0EEEST_ST_EEEEENS5_IJNS4_10UnderscoreESW_SW_EEEEENS4_13SM90_TMA_LOADENS4_14ComposedLayoutINS4_7SwizzleILi3ELi4ELi3EEENS4_18smem_ptr_flag_bitsILi32EEENSS_INS5_IJNSA_ILi8EEENSA_ILi32EEEEEENS5_IJS16_SB_EEEEEEEvNS4_8identityESZ_S1A_vS1B_EENS_8epilogue10collective6detail29Sm90TmaWarpSpecializedAdapterINS1E_15DefaultEpilogueISI_SJ_SJ_NS1D_6thread17LinearCombinationISI_Li1EffLNS1I_9ScaleType4KindE0ELNS_15FloatRoundStyleE2ESI_EENS1_15EpilogueDefaultEEEEEvvEEEEvNT_6ParamsE --------------------------
	.section	.nv.constant0._ZN7cutlass13device_kernelINS_4gemm6kernel13GemmUniversalIN4cute5tupleIJiiiiEEENS1_10collective13CollectiveMmaINS1_34MainloopSm90TmaGmmaWarpSpecializedILi5ENS5_IJNS4_1CILi1EEESB_SB_EEENS1_32KernelTmaWarpSpecializedPingpongEEENS5_IJNSA_ILi64EEENSA_ILi256EEESF_EEENS_10tfloat32_tENS5_IJlSB_lEEESI_SJ_NS4_8TiledMMAINS4_8MMA_AtomIJNS4_4SM904GMMA30MMA_64x256x8_F32TF32TF32_SS_TNILNSN_7ScaleInE1ELSP_1EEEEEENS4_6LayoutISC_NS5_IJNSA_ILi0EEEST_ST_EEEEENS5_IJNS4_10UnderscoreESW_SW_EEEEENS4_13SM90_TMA_LOADENS4_14ComposedLayoutINS4_7SwizzleILi3ELi4ELi3EEENS4_18smem_ptr_flag_bitsILi32EEENSS_INS5_IJNSA_ILi8EEENSA_ILi32EEEEEENS5_IJS16_SB_EEEEEEEvNS4_8identityESZ_S1A_vS1B_EENS_8epilogue10collective6detail29Sm90TmaWarpSpecializedAdapterINS1E_15DefaultEpilogueISI_SJ_SJ_NS1D_6thread17LinearCombinationISI_Li1EffLNS1I_9ScaleType4KindE0ELNS_15FloatRoundStyleE2ESI_EENS1_15EpilogueDefaultEEEEEvvEEEEvNT_6ParamsE,"a",@progbits
	.sectionflags	@""
	.align	4
.nv.constant0._ZN7cutlass13device_kernelINS_4gemm6kernel13GemmUniversalIN4cute5tupleIJiiiiEEENS1_10collective13CollectiveMmaINS1_34MainloopSm90TmaGmmaWarpSpecializedILi5ENS5_IJNS4_1CILi1EEESB_SB_EEENS1_32KernelTmaWarpSpecializedPingpongEEENS5_IJNSA_ILi64EEENSA_ILi256EEESF_EEENS_10tfloat32_tENS5_IJlSB_lEEESI_SJ_NS4_8TiledMMAINS4_8MMA_AtomIJNS4_4SM904GMMA30MMA_64x256x8_F32TF32TF32_SS_TNILNSN_7ScaleInE1ELSP_1EEEEEENS4_6LayoutISC_NS5_IJNSA_ILi0EEEST_ST_EEEEENS5_IJNS4_10UnderscoreESW_SW_EEEEENS4_13SM90_TMA_LOADENS4_14ComposedLayoutINS4_7SwizzleILi3ELi4ELi3EEENS4_18smem_ptr_flag_bitsILi32EEENSS_INS5_IJNSA_ILi8EEENSA_ILi32EEEEEENS5_IJS16_SB_EEEEEEEvNS4_8identityESZ_S1A_vS1B_EENS_8epilogue10collective6detail29Sm90TmaWarpSpecializedAdapterINS1E_15DefaultEpilogueISI_SJ_SJ_NS1D_6thread17LinearCombinationISI_Li1EffLNS1I_9ScaleType4KindE0ELNS_15FloatRoundStyleE2ESI_EENS1_15EpilogueDefaultEEEEEvvEEEEvNT_6ParamsE:
	.zero		1664


//--------------------- SYMBOLS --------------------------

	.type		.nv.reservedSmem.offset0,@object
	.size		.nv.reservedSmem.offset0,0x4
	.type		__assertfail,@function
